	.target	sm_103a

	.elftype	@"ET_EXEC"


//--------------------- .note.nv.tkinfo           --------------------------
	.section	.note.nv.tkinfo,"",@"SHT_NOTE"
	.sectionflags	@"SHF_NOTE_NV_TKINFO"
	.tkinfo
        /*0018*/ 	.word	0x00000002
        /*0030*/ 	.string	""
        /*0030*/ 	.string	"ptxas"
        /*0030*/ 	.string	"Cuda compilation tools, release 13.0, V13.0.88"
        /*0030*/ 	.string	"Build cuda_13.0.r13.0/compiler.36424714_0"
        /*0030*/ 	.string	"-arch sm_103a -m 64 "



//--------------------- .note.nv.cuinfo           --------------------------
	.section	.note.nv.cuinfo,"",@"SHT_NOTE"
	.sectionflags	@"SHF_NOTE_NV_CUINFO"
        /*0018*/ 	.short	0x0002
        /*001a*/ 	.short	0x0067
        /*001c*/ 	.short	0x0082
	.zero		2


//--------------------- .nv.info                  --------------------------
	.section	.nv.info,"",@"SHT_CUDA_INFO"
	.align	4


	//----- nvinfo : EIATTR_REGCOUNT
	.align		4
        /*0000*/ 	.byte	0x04, 0x2f
        /*0002*/ 	.short	(.L_12 - .L_11)
	.align		4
.L_11:
        /*0004*/ 	.word	index@(_ZN7cutlass13device_kernelIN5flash11enable_sm90INS1_16FlashAttnFwdSm90INS1_25CollectiveMainloopFwdSm90ILi2EN4cute5tupleIJNS5_1CILi1EEES8_S8_EEENS6_IJNS7_ILi192EEENS7_ILi128EEENS7_ILi64EEEEEELi64ENS_10bfloat16_tEfNS_4arch4Sm90ELb1ELb0ELb1ELb1ELb1ELb1ELb0ELb1ELb1ELb1ELb1ELb0EEENS1_21CollectiveEpilogueFwdINS6_IJSA_SC_SB_EEES9_SE_SG_Li384ELb1ELb1ELb1ELb0EEENS1_36VarlenDynamicPersistentTileSchedulerILi192ELi128ELi384ELi128ELb1ELb1ELb1ELb1ELb1ELb1EEEEEEEEEvNT_6ParamsE)
        /*0008*/ 	.word	0x00000004


	//----- nvinfo : EIATTR_FRAME_SIZE
	.align		4
.L_12:
        /*000c*/ 	.byte	0x04, 0x11
        /*000e*/ 	.short	(.L_14 - .L_13)
	.align		4
.L_13:
        /*0010*/ 	.word	index@(_ZN7cutlass13device_kernelIN5flash11enable_sm90INS1_16FlashAttnFwdSm90INS1_25CollectiveMainloopFwdSm90ILi2EN4cute5tupleIJNS5_1CILi1EEES8_S8_EEENS6_IJNS7_ILi192EEENS7_ILi128EEENS7_ILi64EEEEEELi64ENS_10bfloat16_tEfNS_4arch4Sm90ELb1ELb0ELb1ELb1ELb1ELb1ELb0ELb1ELb1ELb1ELb1ELb0EEENS1_21CollectiveEpilogueFwdINS6_IJSA_SC_SB_EEES9_SE_SG_Li384ELb1ELb1ELb1ELb0EEENS1_36VarlenDynamicPersistentTileSchedulerILi192ELi128ELi384ELi128ELb1ELb1ELb1ELb1ELb1ELb1EEEEEEEEEvNT_6ParamsE)
        /*0014*/ 	.word	0x00000000


	//----- nvinfo : EIATTR_REGCOUNT
	.align		4
.L_14:
        /*0018*/ 	.byte	0x04, 0x2f
        /*001a*/ 	.short	(.L_16 - .L_15)
	.align		4
.L_15:
        /*001c*/ 	.word	index@(_ZN7cutlass13device_kernelIN5flash11enable_sm90INS1_16FlashAttnFwdSm90INS1_25CollectiveMainloopFwdSm90ILi2EN4cute5tupleIJNS5_1CILi1EEES8_S8_EEENS6_IJNS7_ILi192EEENS7_ILi128EEENS7_ILi64EEEEEELi64ENS_10bfloat16_tEfNS_4arch4Sm90ELb1ELb0ELb1ELb1ELb1ELb0ELb0ELb1ELb1ELb1ELb1ELb0EEENS1_21CollectiveEpilogueFwdINS6_IJSA_SC_SB_EEES9_SE_SG_Li384ELb1ELb1ELb1ELb0EEENS1_36VarlenDynamicPersistentTileSchedulerILi192ELi128ELi384ELi128ELb1ELb1ELb1ELb1ELb1ELb1EEEEEEEEEvNT_6ParamsE)
        /*0020*/ 	.word	0x00000004


	//----- nvinfo : EIATTR_FRAME_SIZE
	.align		4
.L_16:
        /*0024*/ 	.byte	0x04, 0x11
        /*0026*/ 	.short	(.L_18 - .L_17)
	.align		4
.L_17:
        /*0028*/ 	.word	index@(_ZN7cutlass13device_kernelIN5flash11enable_sm90INS1_16FlashAttnFwdSm90INS1_25CollectiveMainloopFwdSm90ILi2EN4cute5tupleIJNS5_1CILi1EEES8_S8_EEENS6_IJNS7_ILi192EEENS7_ILi128EEENS7_ILi64EEEEEELi64ENS_10bfloat16_tEfNS_4arch4Sm90ELb1ELb0ELb1ELb1ELb1ELb0ELb0ELb1ELb1ELb1ELb1ELb0EEENS1_21CollectiveEpilogueFwdINS6_IJSA_SC_SB_EEES9_SE_SG_Li384ELb1ELb1ELb1ELb0EEENS1_36VarlenDynamicPersistentTileSchedulerILi192ELi128ELi384ELi128ELb1ELb1ELb1ELb1ELb1ELb1EEEEEEEEEvNT_6ParamsE)
        /*002c*/ 	.word	0x00000000


	//----- nvinfo : EIATTR_REGCOUNT
	.align		4
.L_18:
        /*0030*/ 	.byte	0x04, 0x2f
        /*0032*/ 	.short	(.L_20 - .L_19)
	.align		4
.L_19:
        /*0034*/ 	.word	index@(_ZN7cutlass13device_kernelIN5flash11enable_sm90INS1_16FlashAttnFwdSm90INS1_25CollectiveMainloopFwdSm90ILi2EN4cute5tupleIJNS5_1CILi1EEES8_S8_EEENS6_IJNS7_ILi192EEENS7_ILi128EEENS7_ILi64EEEEEELi64ENS_10bfloat16_tEfNS_4arch4Sm90ELb1ELb0ELb1ELb0ELb1ELb0ELb0ELb1ELb1ELb1ELb1ELb0EEENS1_21CollectiveEpilogueFwdINS6_IJSA_SC_SB_EEES9_SE_SG_Li384ELb0ELb1ELb1ELb0EEENS1_19SingleTileSchedulerILb0ELb1ELb1ELi192EEEEEEEEEvNT_6ParamsE)
        /*0038*/ 	.word	0x00000004


	//----- nvinfo : EIATTR_FRAME_SIZE
	.align		4
.L_20:
        /*003c*/ 	.byte	0x04, 0x11
        /*003e*/ 	.short	(.L_22 - .L_21)
	.align		4
.L_21:
        /*0040*/ 	.word	index@(_ZN7cutlass13device_kernelIN5flash11enable_sm90INS1_16FlashAttnFwdSm90INS1_25CollectiveMainloopFwdSm90ILi2EN4cute5tupleIJNS5_1CILi1EEES8_S8_EEENS6_IJNS7_ILi192EEENS7_ILi128EEENS7_ILi64EEEEEELi64ENS_10bfloat16_tEfNS_4arch4Sm90ELb1ELb0ELb1ELb0ELb1ELb0ELb0ELb1ELb1ELb1ELb1ELb0EEENS1_21CollectiveEpilogueFwdINS6_IJSA_SC_SB_EEES9_SE_SG_Li384ELb0ELb1ELb1ELb0EEENS1_19SingleTileSchedulerILb0ELb1ELb1ELi192EEEEEEEEEvNT_6ParamsE)
        /*0044*/ 	.word	0x00000000


	//----- nvinfo : EIATTR_REGCOUNT
	.align		4
.L_22:
        /*0048*/ 	.byte	0x04, 0x2f
        /*004a*/ 	.short	(.L_24 - .L_23)
	.align		4
.L_23:
        /*004c*/ 	.word	index@(_ZN7cutlass13device_kernelIN5flash11enable_sm90INS1_16FlashAttnFwdSm90INS1_25CollectiveMainloopFwdSm90ILi2EN4cute5tupleIJNS5_1CILi1EEES8_S8_EEENS6_IJNS7_ILi192EEENS7_ILi128EEENS7_ILi64EEEEEELi64ENS_10bfloat16_tEfNS_4arch4Sm90ELb0ELb1ELb1ELb1ELb1ELb1ELb0ELb1ELb1ELb1ELb1ELb0EEENS1_21CollectiveEpilogueFwdINS6_IJSA_SC_SB_EEES9_SE_SG_Li384ELb1ELb1ELb1ELb0EEENS1_36VarlenDynamicPersistentTileSchedulerILi192ELi128ELi384ELi128ELb1ELb1ELb1ELb1ELb0ELb1EEEEEEEEEvNT_6ParamsE)
        /*0050*/ 	.word	0x00000004


	//----- nvinfo : EIATTR_FRAME_SIZE
	.align		4
.L_24:
        /*0054*/ 	.byte	0x04, 0x11
        /*0056*/ 	.short	(.L_26 - .L_25)
	.align		4
.L_25:
        /*0058*/ 	.word	index@(_ZN7cutlass13device_kernelIN5flash11enable_sm90INS1_16FlashAttnFwdSm90INS1_25CollectiveMainloopFwdSm90ILi2EN4cute5tupleIJNS5_1CILi1EEES8_S8_EEENS6_IJNS7_ILi192EEENS7_ILi128EEENS7_ILi64EEEEEELi64ENS_10bfloat16_tEfNS_4arch4Sm90ELb0ELb1ELb1ELb1ELb1ELb1ELb0ELb1ELb1ELb1ELb1ELb0EEENS1_21CollectiveEpilogueFwdINS6_IJSA_SC_SB_EEES9_SE_SG_Li384ELb1ELb1ELb1ELb0EEENS1_36VarlenDynamicPersistentTileSchedulerILi192ELi128ELi384ELi128ELb1ELb1ELb1ELb1ELb0ELb1EEEEEEEEEvNT_6ParamsE)
        /*005c*/ 	.word	0x00000000


	//----- nvinfo : EIATTR_REGCOUNT
	.align		4
.L_26:
        /*0060*/ 	.byte	0x04, 0x2f
        /*0062*/ 	.short	(.L_28 - .L_27)
	.align		4
.L_27:
        /*0064*/ 	.word	index@(_ZN7cutlass13device_kernelIN5flash11enable_sm90INS1_16FlashAttnFwdSm90INS1_25CollectiveMainloopFwdSm90ILi2EN4cute5tupleIJNS5_1CILi1EEES8_S8_EEENS6_IJNS7_ILi192EEENS7_ILi128EEENS7_ILi64EEEEEELi64ENS_10bfloat16_tEfNS_4arch4Sm90ELb0ELb1ELb1ELb1ELb1ELb0ELb0ELb1ELb1ELb1ELb1ELb0EEENS1_21CollectiveEpilogueFwdINS6_IJSA_SC_SB_EEES9_SE_SG_Li384ELb1ELb1ELb1ELb0EEENS1_36VarlenDynamicPersistentTileSchedulerILi192ELi128ELi384ELi128ELb1ELb1ELb1ELb1ELb0ELb1EEEEEEEEEvNT_6ParamsE)
        /*0068*/ 	.word	0x00000004


	//----- nvinfo : EIATTR_FRAME_SIZE
	.align		4
.L_28:
        /*006c*/ 	.byte	0x04, 0x11
        /*006e*/ 	.short	(.L_30 - .L_29)
	.align		4
.L_29:
        /*0070*/ 	.word	index@(_ZN7cutlass13device_kernelIN5flash11enable_sm90INS1_16FlashAttnFwdSm90INS1_25CollectiveMainloopFwdSm90ILi2EN4cute5tupleIJNS5_1CILi1EEES8_S8_EEENS6_IJNS7_ILi192EEENS7_ILi128EEENS7_ILi64EEEEEELi64ENS_10bfloat16_tEfNS_4arch4Sm90ELb0ELb1ELb1ELb1ELb1ELb0ELb0ELb1ELb1ELb1ELb1ELb0EEENS1_21CollectiveEpilogueFwdINS6_IJSA_SC_SB_EEES9_SE_SG_Li384ELb1ELb1ELb1ELb0EEENS1_36VarlenDynamicPersistentTileSchedulerILi192ELi128ELi384ELi128ELb1ELb1ELb1ELb1ELb0ELb1EEEEEEEEEvNT_6ParamsE)
        /*0074*/ 	.word	0x00000000


	//----- nvinfo : EIATTR_REGCOUNT
	.align		4
.L_30:
        /*0078*/ 	.byte	0x04, 0x2f
        /*007a*/ 	.short	(.L_32 - .L_31)
	.align		4
.L_31:
        /*007c*/ 	.word	index@(_ZN7cutlass13device_kernelIN5flash11enable_sm90INS1_16FlashAttnFwdSm90INS1_25CollectiveMainloopFwdSm90ILi2EN4cute5tupleIJNS5_1CILi1EEES8_S8_EEENS6_IJNS7_ILi192EEENS7_ILi128EEENS7_ILi64EEEEEELi64ENS_10bfloat16_tEfNS_4arch4Sm90ELb0ELb1ELb1ELb0ELb1ELb0ELb0ELb1ELb1ELb1ELb1ELb0EEENS1_21CollectiveEpilogueFwdINS6_IJSA_SC_SB_EEES9_SE_SG_Li384ELb0ELb1ELb1ELb0EEENS1_19SingleTileSchedulerILb0ELb1ELb1ELi192EEEEEEEEEvNT_6ParamsE)
        /*0080*/ 	.word	0x00000004


	//----- nvinfo : EIATTR_FRAME_SIZE
	.align		4
.L_32:
        /*0084*/ 	.byte	0x04, 0x11
        /*0086*/ 	.short	(.L_34 - .L_33)
	.align		4
.L_33:
        /*0088*/ 	.word	index@(_ZN7cutlass13device_kernelIN5flash11enable_sm90INS1_16FlashAttnFwdSm90INS1_25CollectiveMainloopFwdSm90ILi2EN4cute5tupleIJNS5_1CILi1EEES8_S8_EEENS6_IJNS7_ILi192EEENS7_ILi128EEENS7_ILi64EEEEEELi64ENS_10bfloat16_tEfNS_4arch4Sm90ELb0ELb1ELb1ELb0ELb1ELb0ELb0ELb1ELb1ELb1ELb1ELb0EEENS1_21CollectiveEpilogueFwdINS6_IJSA_SC_SB_EEES9_SE_SG_Li384ELb0ELb1ELb1ELb0EEENS1_19SingleTileSchedulerILb0ELb1ELb1ELi192EEEEEEEEEvNT_6ParamsE)
        /*008c*/ 	.word	0x00000000


	//----- nvinfo : EIATTR_REGCOUNT
	.align		4
.L_34:
        /*0090*/ 	.byte	0x04, 0x2f
        /*0092*/ 	.short	(.L_36 - .L_35)
	.align		4
.L_35:
        /*0094*/ 	.word	index@(_ZN7cutlass13device_kernelIN5flash11enable_sm90INS1_16FlashAttnFwdSm90INS1_25CollectiveMainloopFwdSm90ILi2EN4cute5tupleIJNS5_1CILi1EEES8_S8_EEENS6_IJNS7_ILi192EEENS7_ILi128EEENS7_ILi64EEEEEELi64ENS_10bfloat16_tEfNS_4arch4Sm90ELb0ELb0ELb1ELb1ELb1ELb1ELb0ELb1ELb1ELb1ELb1ELb0EEENS1_21CollectiveEpilogueFwdINS6_IJSA_SC_SB_EEES9_SE_SG_Li384ELb1ELb1ELb1ELb0EEENS1_36VarlenDynamicPersistentTileSchedulerILi192ELi128ELi384ELi128ELb1ELb1ELb1ELb0ELb1ELb1EEEEEEEEEvNT_6ParamsE)
        /*0098*/ 	.word	0x00000004


	//----- nvinfo : EIATTR_FRAME_SIZE
	.align		4
.L_36:
        /*009c*/ 	.byte	0x04, 0x11
        /*009e*/ 	.short	(.L_38 - .L_37)
	.align		4
.L_37:
        /*00a0*/ 	.word	index@(_ZN7cutlass13device_kernelIN5flash11enable_sm90INS1_16FlashAttnFwdSm90INS1_25CollectiveMainloopFwdSm90ILi2EN4cute5tupleIJNS5_1CILi1EEES8_S8_EEENS6_IJNS7_ILi192EEENS7_ILi128EEENS7_ILi64EEEEEELi64ENS_10bfloat16_tEfNS_4arch4Sm90ELb0ELb0ELb1ELb1ELb1ELb1ELb0ELb1ELb1ELb1ELb1ELb0EEENS1_21CollectiveEpilogueFwdINS6_IJSA_SC_SB_EEES9_SE_SG_Li384ELb1ELb1ELb1ELb0EEENS1_36VarlenDynamicPersistentTileSchedulerILi192ELi128ELi384ELi128ELb1ELb1ELb1ELb0ELb1ELb1EEEEEEEEEvNT_6ParamsE)
        /*00a4*/ 	.word	0x00000000


	//----- nvinfo : EIATTR_REGCOUNT
	.align		4
.L_38:
        /*00a8*/ 	.byte	0x04, 0x2f
        /*00aa*/ 	.short	(.L_40 - .L_39)
	.align		4
.L_39:
        /*00ac*/ 	.word	index@(_ZN7cutlass13device_kernelIN5flash11enable_sm90INS1_16FlashAttnFwdSm90INS1_25CollectiveMainloopFwdSm90ILi2EN4cute5tupleIJNS5_1CILi1EEES8_S8_EEENS6_IJNS7_ILi192EEENS7_ILi128EEENS7_ILi64EEEEEELi64ENS_10bfloat16_tEfNS_4arch4Sm90ELb0ELb0ELb1ELb1ELb1ELb0ELb0ELb1ELb1ELb1ELb1ELb0EEENS1_21CollectiveEpilogueFwdINS6_IJSA_SC_SB_EEES9_SE_SG_Li384ELb1ELb1ELb1ELb0EEENS1_36VarlenDynamicPersistentTileSchedulerILi192ELi128ELi384ELi128ELb1ELb1ELb1ELb0ELb1ELb1EEEEEEEEEvNT_6ParamsE)
        /*00b0*/ 	.word	0x00000004


	//----- nvinfo : EIATTR_FRAME_SIZE
	.align		4
.L_40:
        /*00b4*/ 	.byte	0x04, 0x11
        /*00b6*/ 	.short	(.L_42 - .L_41)
	.align		4
.L_41:
        /*00b8*/ 	.word	index@(_ZN7cutlass13device_kernelIN5flash11enable_sm90INS1_16FlashAttnFwdSm90INS1_25CollectiveMainloopFwdSm90ILi2EN4cute5tupleIJNS5_1CILi1EEES8_S8_EEENS6_IJNS7_ILi192EEENS7_ILi128EEENS7_ILi64EEEEEELi64ENS_10bfloat16_tEfNS_4arch4Sm90ELb0ELb0ELb1ELb1ELb1ELb0ELb0ELb1ELb1ELb1ELb1ELb0EEENS1_21CollectiveEpilogueFwdINS6_IJSA_SC_SB_EEES9_SE_SG_Li384ELb1ELb1ELb1ELb0EEENS1_36VarlenDynamicPersistentTileSchedulerILi192ELi128ELi384ELi128ELb1ELb1ELb1ELb0ELb1ELb1EEEEEEEEEvNT_6ParamsE)
        /*00bc*/ 	.word	0x00000000


	//----- nvinfo : EIATTR_REGCOUNT
	.align		4
.L_42:
        /*00c0*/ 	.byte	0x04, 0x2f
        /*00c2*/ 	.short	(.L_44 - .L_43)
	.align		4
.L_43:
        /*00c4*/ 	.word	index@(_ZN7cutlass13device_kernelIN5flash11enable_sm90INS1_16FlashAttnFwdSm90INS1_25CollectiveMainloopFwdSm90ILi2EN4cute5tupleIJNS5_1CILi1EEES8_S8_EEENS6_IJNS7_ILi192EEENS7_ILi128EEENS7_ILi64EEEEEELi64ENS_10bfloat16_tEfNS_4arch4Sm90ELb0ELb0ELb1ELb0ELb1ELb0ELb0ELb1ELb1ELb1ELb1ELb0EEENS1_21CollectiveEpilogueFwdINS6_IJSA_SC_SB_EEES9_SE_SG_Li384ELb0ELb1ELb1ELb0EEENS1_19SingleTileSchedulerILb0ELb1ELb1ELi192EEEEEEEEEvNT_6ParamsE)
        /*00c8*/ 	.word	0x00000004


	//----- nvinfo : EIATTR_FRAME_SIZE
	.align		4
.L_44:
        /*00cc*/ 	.byte	0x04, 0x11
        /*00ce*/ 	.short	(.L_46 - .L_45)
	.align		4
.L_45:
        /*00d0*/ 	.word	index@(_ZN7cutlass13device_kernelIN5flash11enable_sm90INS1_16FlashAttnFwdSm90INS1_25CollectiveMainloopFwdSm90ILi2EN4cute5tupleIJNS5_1CILi1EEES8_S8_EEENS6_IJNS7_ILi192EEENS7_ILi128EEENS7_ILi64EEEEEELi64ENS_10bfloat16_tEfNS_4arch4Sm90ELb0ELb0ELb1ELb0ELb1ELb0ELb0ELb1ELb1ELb1ELb1ELb0EEENS1_21CollectiveEpilogueFwdINS6_IJSA_SC_SB_EEES9_SE_SG_Li384ELb0ELb1ELb1ELb0EEENS1_19SingleTileSchedulerILb0ELb1ELb1ELi192EEEEEEEEEvNT_6ParamsE)
        /*00d4*/ 	.word	0x00000000


	//----- nvinfo : EIATTR_MIN_STACK_SIZE
	.align		4
.L_46:
        /*00d8*/ 	.byte	0x04, 0x12
        /*00da*/ 	.short	(.L_48 - .L_47)
	.align		4
.L_47:
        /*00dc*/ 	.word	index@(_ZN7cutlass13device_kernelIN5flash11enable_sm90INS1_16FlashAttnFwdSm90INS1_25CollectiveMainloopFwdSm90ILi2EN4cute5tupleIJNS5_1CILi1EEES8_S8_EEENS6_IJNS7_ILi192EEENS7_ILi128EEENS7_ILi64EEEEEELi64ENS_10bfloat16_tEfNS_4arch4Sm90ELb0ELb0ELb1ELb0ELb1ELb0ELb0ELb1ELb1ELb1ELb1ELb0EEENS1_21CollectiveEpilogueFwdINS6_IJSA_SC_SB_EEES9_SE_SG_Li384ELb0ELb1ELb1ELb0EEENS1_19SingleTileSchedulerILb0ELb1ELb1ELi192EEEEEEEEEvNT_6ParamsE)
        /*00e0*/ 	.word	0x00000000


	//----- nvinfo : EIATTR_MIN_STACK_SIZE
	.align		4
.L_48:
        /*00e4*/ 	.byte	0x04, 0x12
        /*00e6*/ 	.short	(.L_50 - .L_49)
	.align		4
.L_49:
        /*00e8*/ 	.word	index@(_ZN7cutlass13device_kernelIN5flash11enable_sm90INS1_16FlashAttnFwdSm90INS1_25CollectiveMainloopFwdSm90ILi2EN4cute5tupleIJNS5_1CILi1EEES8_S8_EEENS6_IJNS7_ILi192EEENS7_ILi128EEENS7_ILi64EEEEEELi64ENS_10bfloat16_tEfNS_4arch4Sm90ELb0ELb0ELb1ELb1ELb1ELb0ELb0ELb1ELb1ELb1ELb1ELb0EEENS1_21CollectiveEpilogueFwdINS6_IJSA_SC_SB_EEES9_SE_SG_Li384ELb1ELb1ELb1ELb0EEENS1_36VarlenDynamicPersistentTileSchedulerILi192ELi128ELi384ELi128ELb1ELb1ELb1ELb0ELb1ELb1EEEEEEEEEvNT_6ParamsE)
        /*00ec*/ 	.word	0x00000000


	//----- nvinfo : EIATTR_MIN_STACK_SIZE
	.align		4
.L_50:
        /*00f0*/ 	.byte	0x04, 0x12
        /*00f2*/ 	.short	(.L_52 - .L_51)
	.align		4
.L_51:
        /*00f4*/ 	.word	index@(_ZN7cutlass13device_kernelIN5flash11enable_sm90INS1_16FlashAttnFwdSm90INS1_25CollectiveMainloopFwdSm90ILi2EN4cute5tupleIJNS5_1CILi1EEES8_S8_EEENS6_IJNS7_ILi192EEENS7_ILi128EEENS7_ILi64EEEEEELi64ENS_10bfloat16_tEfNS_4arch4Sm90ELb0ELb0ELb1ELb1ELb1ELb1ELb0ELb1ELb1ELb1ELb1ELb0EEENS1_21CollectiveEpilogueFwdINS6_IJSA_SC_SB_EEES9_SE_SG_Li384ELb1ELb1ELb1ELb0EEENS1_36VarlenDynamicPersistentTileSchedulerILi192ELi128ELi384ELi128ELb1ELb1ELb1ELb0ELb1ELb1EEEEEEEEEvNT_6ParamsE)
        /*00f8*/ 	.word	0x00000000


	//----- nvinfo : EIATTR_MIN_STACK_SIZE
	.align		4
.L_52:
        /*00fc*/ 	.byte	0x04, 0x12
        /*00fe*/ 	.short	(.L_54 - .L_53)
	.align		4
.L_53:
        /*0100*/ 	.word	index@(_ZN7cutlass13device_kernelIN5flash11enable_sm90INS1_16FlashAttnFwdSm90INS1_25CollectiveMainloopFwdSm90ILi2EN4cute5tupleIJNS5_1CILi1EEES8_S8_EEENS6_IJNS7_ILi192EEENS7_ILi128EEENS7_ILi64EEEEEELi64ENS_10bfloat16_tEfNS_4arch4Sm90ELb0ELb1ELb1ELb0ELb1ELb0ELb0ELb1ELb1ELb1ELb1ELb0EEENS1_21CollectiveEpilogueFwdINS6_IJSA_SC_SB_EEES9_SE_SG_Li384ELb0ELb1ELb1ELb0EEENS1_19SingleTileSchedulerILb0ELb1ELb1ELi192EEEEEEEEEvNT_6ParamsE)
        /*0104*/ 	.word	0x00000000


	//----- nvinfo : EIATTR_MIN_STACK_SIZE
	.align		4
.L_54:
        /*0108*/ 	.byte	0x04, 0x12
        /*010a*/ 	.short	(.L_56 - .L_55)
	.align		4
.L_55:
        /*010c*/ 	.word	index@(_ZN7cutlass13device_kernelIN5flash11enable_sm90INS1_16FlashAttnFwdSm90INS1_25CollectiveMainloopFwdSm90ILi2EN4cute5tupleIJNS5_1CILi1EEES8_S8_EEENS6_IJNS7_ILi192EEENS7_ILi128EEENS7_ILi64EEEEEELi64ENS_10bfloat16_tEfNS_4arch4Sm90ELb0ELb1ELb1ELb1ELb1ELb0ELb0ELb1ELb1ELb1ELb1ELb0EEENS1_21CollectiveEpilogueFwdINS6_IJSA_SC_SB_EEES9_SE_SG_Li384ELb1ELb1ELb1ELb0EEENS1_36VarlenDynamicPersistentTileSchedulerILi192ELi128ELi384ELi128ELb1ELb1ELb1ELb1ELb0ELb1EEEEEEEEEvNT_6ParamsE)
        /*0110*/ 	.word	0x00000000


	//----- nvinfo : EIATTR_MIN_STACK_SIZE
	.align		4
.L_56:
        /*0114*/ 	.byte	0x04, 0x12
        /*0116*/ 	.short	(.L_58 - .L_57)
	.align		4
.L_57:
        /*0118*/ 	.word	index@(_ZN7cutlass13device_kernelIN5flash11enable_sm90INS1_16FlashAttnFwdSm90INS1_25CollectiveMainloopFwdSm90ILi2EN4cute5tupleIJNS5_1CILi1EEES8_S8_EEENS6_IJNS7_ILi192EEENS7_ILi128EEENS7_ILi64EEEEEELi64ENS_10bfloat16_tEfNS_4arch4Sm90ELb0ELb1ELb1ELb1ELb1ELb1ELb0ELb1ELb1ELb1ELb1ELb0EEENS1_21CollectiveEpilogueFwdINS6_IJSA_SC_SB_EEES9_SE_SG_Li384ELb1ELb1ELb1ELb0EEENS1_36VarlenDynamicPersistentTileSchedulerILi192ELi128ELi384ELi128ELb1ELb1ELb1ELb1ELb0ELb1EEEEEEEEEvNT_6ParamsE)
        /*011c*/ 	.word	0x00000000


	//----- nvinfo : EIATTR_MIN_STACK_SIZE
	.align		4
.L_58:
        /*0120*/ 	.byte	0x04, 0x12
        /*0122*/ 	.short	(.L_60 - .L_59)
	.align		4
.L_59:
        /*0124*/ 	.word	index@(_ZN7cutlass13device_kernelIN5flash11enable_sm90INS1_16FlashAttnFwdSm90INS1_25CollectiveMainloopFwdSm90ILi2EN4cute5tupleIJNS5_1CILi1EEES8_S8_EEENS6_IJNS7_ILi192EEENS7_ILi128EEENS7_ILi64EEEEEELi64ENS_10bfloat16_tEfNS_4arch4Sm90ELb1ELb0ELb1ELb0ELb1ELb0ELb0ELb1ELb1ELb1ELb1ELb0EEENS1_21CollectiveEpilogueFwdINS6_IJSA_SC_SB_EEES9_SE_SG_Li384ELb0ELb1ELb1ELb0EEENS1_19SingleTileSchedulerILb0ELb1ELb1ELi192EEEEEEEEEvNT_6ParamsE)
        /*0128*/ 	.word	0x00000000


	//----- nvinfo : EIATTR_MIN_STACK_SIZE
	.align		4
.L_60:
        /*012c*/ 	.byte	0x04, 0x12
        /*012e*/ 	.short	(.L_62 - .L_61)
	.align		4
.L_61:
        /*0130*/ 	.word	index@(_ZN7cutlass13device_kernelIN5flash11enable_sm90INS1_16FlashAttnFwdSm90INS1_25CollectiveMainloopFwdSm90ILi2EN4cute5tupleIJNS5_1CILi1EEES8_S8_EEENS6_IJNS7_ILi192EEENS7_ILi128EEENS7_ILi64EEEEEELi64ENS_10bfloat16_tEfNS_4arch4Sm90ELb1ELb0ELb1ELb1ELb1ELb0ELb0ELb1ELb1ELb1ELb1ELb0EEENS1_21CollectiveEpilogueFwdINS6_IJSA_SC_SB_EEES9_SE_SG_Li384ELb1ELb1ELb1ELb0EEENS1_36VarlenDynamicPersistentTileSchedulerILi192ELi128ELi384ELi128ELb1ELb1ELb1ELb1ELb1ELb1EEEEEEEEEvNT_6ParamsE)
        /*0134*/ 	.word	0x00000000


	//----- nvinfo : EIATTR_MIN_STACK_SIZE
	.align		4
.L_62:
        /*0138*/ 	.byte	0x04, 0x12
        /*013a*/ 	.short	(.L_64 - .L_63)
	.align		4
.L_63:
        /*013c*/ 	.word	index@(_ZN7cutlass13device_kernelIN5flash11enable_sm90INS1_16FlashAttnFwdSm90INS1_25CollectiveMainloopFwdSm90ILi2EN4cute5tupleIJNS5_1CILi1EEES8_S8_EEENS6_IJNS7_ILi192EEENS7_ILi128EEENS7_ILi64EEEEEELi64ENS_10bfloat16_tEfNS_4arch4Sm90ELb1ELb0ELb1ELb1ELb1ELb1ELb0ELb1ELb1ELb1ELb1ELb0EEENS1_21CollectiveEpilogueFwdINS6_IJSA_SC_SB_EEES9_SE_SG_Li384ELb1ELb1ELb1ELb0EEENS1_36VarlenDynamicPersistentTileSchedulerILi192ELi128ELi384ELi128ELb1ELb1ELb1ELb1ELb1ELb1EEEEEEEEEvNT_6ParamsE)
        /*0140*/ 	.word	0x00000000
.L_64:


//--------------------- .nv.compat                --------------------------
	.section	.nv.compat,"",@"SHT_CUDA_COMPAT_INFO"
	.align	4
        /*0000*/ 	.byte	0x02, 0x09, 0x01, 0x00, 0x02, 0x02, 0x01, 0x00, 0x02, 0x05, 0x05, 0x00, 0x03, 0x07, 0x01, 0x01
        /*0010*/ 	.byte	0x02, 0x03, 0x00, 0x00, 0x02, 0x06, 0x01, 0x00, 0x04, 0x0b, 0x08, 0x00, 0x00, 0x00, 0x00, 0x00
        /*0020*/ 	.byte	0x00, 0x00, 0x00, 0x00


//--------------------- .nv.info._ZN7cutlass13device_kernelIN5flash11enable_sm90INS1_16FlashAttnFwdSm90INS1_25CollectiveMainloopFwdSm90ILi2EN4cute5tupleIJNS5_1CILi1EEES8_S8_EEENS6_IJNS7_ILi192EEENS7_ILi128EEENS7_ILi64EEEEEELi64ENS_10bfloat16_tEfNS_4arch4Sm90ELb0ELb0ELb1ELb0ELb1ELb0ELb0ELb1ELb1ELb1ELb1ELb0EEENS1_21CollectiveEpilogueFwdINS6_IJSA_SC_SB_EEES9_SE_SG_Li384ELb0ELb1ELb1ELb0EEENS1_19SingleTileSchedulerILb0ELb1ELb1ELi192EEEEEEEEEvNT_6ParamsE --------------------------
	.section	.nv.info._ZN7cutlass13device_kernelIN5flash11enable_sm90INS1_16FlashAttnFwdSm90INS1_25CollectiveMainloopFwdSm90ILi2EN4cute5tupleIJNS5_1CILi1EEES8_S8_EEENS6_IJNS7_ILi192EEENS7_ILi128EEENS7_ILi64EEEEEELi64ENS_10bfloat16_tEfNS_4arch4Sm90ELb0ELb0ELb1ELb0ELb1ELb0ELb0ELb1ELb1ELb1ELb1ELb0EEENS1_21CollectiveEpilogueFwdINS6_IJSA_SC_SB_EEES9_SE_SG_Li384ELb0ELb1ELb1ELb0EEENS1_19SingleTileSchedulerILb0ELb1ELb1ELi192EEEEEEEEEvNT_6ParamsE,"",@"SHT_CUDA_INFO"
	.sectionflags	@""
	.align	4


	//----- nvinfo : EIATTR_CUDA_API_VERSION
	.align		4
        /*0000*/ 	.byte	0x04, 0x37
        /*0002*/ 	.short	(.L_66 - .L_65)
.L_65:
        /*0004*/ 	.word	0x00000082


	//----- nvinfo : EIATTR_KPARAM_INFO
	.align		4
.L_66:
        /*0008*/ 	.byte	0x04, 0x17
        /*000a*/ 	.short	(.L_68 - .L_67)
.L_67:
        /*000c*/ 	.word	0x00000000
        /*0010*/ 	.short	0x0000
        /*0012*/ 	.short	0x0000
        /*0014*/ 	.byte	0x00, 0xf0, 0x01, 0x28


	//----- nvinfo : EIATTR_SPARSE_MMA_MASK
	.align		4
.L_68:
        /*0018*/ 	.byte	0x03, 0x50
        /*001a*/ 	.short	0x0000


	//----- nvinfo : EIATTR_MAXREG_COUNT
	.align		4
        /*001c*/ 	.byte	0x03, 0x1b
        /*001e*/ 	.short	0x0080


	//----- nvinfo : EIATTR_MERCURY_ISA_VERSION
	.align		4
        /*0020*/ 	.byte	0x03, 0x5f
        /*0022*/ 	.short	0x0101


	//----- nvinfo : EIATTR_VRC_CTA_INIT_COUNT
	.align		4
        /*0024*/ 	.byte	0x02, 0x4a
	.zero		1
	.zero		1


	//----- nvinfo : EIATTR_EXIT_INSTR_OFFSETS
	.align		4
        /*0028*/ 	.byte	0x04, 0x1c
        /*002a*/ 	.short	(.L_70 - .L_69)


	//   ....[0]....
.L_69:
        /*002c*/ 	.word	0x00000010


	//----- nvinfo : EIATTR_MAX_THREADS
	.align		4
.L_70:
        /*0030*/ 	.byte	0x04, 0x05
        /*0032*/ 	.short	(.L_72 - .L_71)
.L_71:
        /*0034*/ 	.word	0x00000200
        /*0038*/ 	.word	0x00000001
        /*003c*/ 	.word	0x00000001


	//----- nvinfo : EIATTR_CBANK_PARAM_SIZE
	.align		4
.L_72:
        /*0040*/ 	.byte	0x03, 0x19
        /*0042*/ 	.short	0x0a00


	//----- nvinfo : EIATTR_PARAM_CBANK
	.align		4
        /*0044*/ 	.byte	0x04, 0x0a
        /*0046*/ 	.short	(.L_74 - .L_73)
	.align		4
.L_73:
        /*0048*/ 	.word	index@(.nv.constant0._ZN7cutlass13device_kernelIN5flash11enable_sm90INS1_16FlashAttnFwdSm90INS1_25CollectiveMainloopFwdSm90ILi2EN4cute5tupleIJNS5_1CILi1EEES8_S8_EEENS6_IJNS7_ILi192EEENS7_ILi128EEENS7_ILi64EEEEEELi64ENS_10bfloat16_tEfNS_4arch4Sm90ELb0ELb0ELb1ELb0ELb1ELb0ELb0ELb1ELb1ELb1ELb1ELb0EEENS1_21CollectiveEpilogueFwdINS6_IJSA_SC_SB_EEES9_SE_SG_Li384ELb0ELb1ELb1ELb0EEENS1_19SingleTileSchedulerILb0ELb1ELb1ELi192EEEEEEEEEvNT_6ParamsE)
        /*004c*/ 	.short	0x0380
        /*004e*/ 	.short	0x0a00


	//----- nvinfo : EIATTR_SW_WAR
	.align		4
.L_74:
        /*0050*/ 	.byte	0x04, 0x36
        /*0052*/ 	.short	(.L_76 - .L_75)
.L_75:
        /*0054*/ 	.word	0x00000008
.L_76:


//--------------------- .nv.info._ZN7cutlass13device_kernelIN5flash11enable_sm90INS1_16FlashAttnFwdSm90INS1_25CollectiveMainloopFwdSm90ILi2EN4cute5tupleIJNS5_1CILi1EEES8_S8_EEENS6_IJNS7_ILi192EEENS7_ILi128EEENS7_ILi64EEEEEELi64ENS_10bfloat16_tEfNS_4arch4Sm90ELb0ELb0ELb1ELb1ELb1ELb0ELb0ELb1ELb1ELb1ELb1ELb0EEENS1_21CollectiveEpilogueFwdINS6_IJSA_SC_SB_EEES9_SE_SG_Li384ELb1ELb1ELb1ELb0EEENS1_36VarlenDynamicPersistentTileSchedulerILi192ELi128ELi384ELi128ELb1ELb1ELb1ELb0ELb1ELb1EEEEEEEEEvNT_6ParamsE --------------------------
	.section	.nv.info._ZN7cutlass13device_kernelIN5flash11enable_sm90INS1_16FlashAttnFwdSm90INS1_25CollectiveMainloopFwdSm90ILi2EN4cute5tupleIJNS5_1CILi1EEES8_S8_EEENS6_IJNS7_ILi192EEENS7_ILi128EEENS7_ILi64EEEEEELi64ENS_10bfloat16_tEfNS_4arch4Sm90ELb0ELb0ELb1ELb1ELb1ELb0ELb0ELb1ELb1ELb1ELb1ELb0EEENS1_21CollectiveEpilogueFwdINS6_IJSA_SC_SB_EEES9_SE_SG_Li384ELb1ELb1ELb1ELb0EEENS1_36VarlenDynamicPersistentTileSchedulerILi192ELi128ELi384ELi128ELb1ELb1ELb1ELb0ELb1ELb1EEEEEEEEEvNT_6ParamsE,"",@"SHT_CUDA_INFO"
	.sectionflags	@""
	.align	4


	//----- nvinfo : EIATTR_CUDA_API_VERSION
	.align		4
        /*0000*/ 	.byte	0x04, 0x37
        /*0002*/ 	.short	(.L_78 - .L_77)
.L_77:
        /*0004*/ 	.word	0x00000082


	//----- nvinfo : EIATTR_KPARAM_INFO
	.align		4
.L_78:
        /*0008*/ 	.byte	0x04, 0x17
        /*000a*/ 	.short	(.L_80 - .L_79)
.L_79:
        /*000c*/ 	.word	0x00000000
        /*0010*/ 	.short	0x0000
        /*0012*/ 	.short	0x0000
        /*0014*/ 	.byte	0x00, 0xf0, 0x01, 0x2a


	//----- nvinfo : EIATTR_SPARSE_MMA_MASK
	.align		4
.L_80:
        /*0018*/ 	.byte	0x03, 0x50
        /*001a*/ 	.short	0x0000


	//----- nvinfo : EIATTR_MAXREG_COUNT
	.align		4
        /*001c*/ 	.byte	0x03, 0x1b
        /*001e*/ 	.short	0x0080


	//----- nvinfo : EIATTR_MERCURY_ISA_VERSION
	.align		4
        /*0020*/ 	.byte	0x03, 0x5f
        /*0022*/ 	.short	0x0101


	//----- nvinfo : EIATTR_VRC_CTA_INIT_COUNT
	.align		4
        /*0024*/ 	.byte	0x02, 0x4a
	.zero		1
	.zero		1


	//----- nvinfo : EIATTR_EXIT_INSTR_OFFSETS
	.align		4
        /*0028*/ 	.byte	0x04, 0x1c
        /*002a*/ 	.short	(.L_82 - .L_81)


	//   ....[0]....
.L_81:
        /*002c*/ 	.word	0x00000010


	//----- nvinfo : EIATTR_MAX_THREADS
	.align		4
.L_82:
        /*0030*/ 	.byte	0x04, 0x05
        /*0032*/ 	.short	(.L_84 - .L_83)
.L_83:
        /*0034*/ 	.word	0x00000200
        /*0038*/ 	.word	0x00000001
        /*003c*/ 	.word	0x00000001


	//----- nvinfo : EIATTR_CBANK_PARAM_SIZE
	.align		4
.L_84:
        /*0040*/ 	.byte	0x03, 0x19
        /*0042*/ 	.short	0x0a80


	//----- nvinfo : EIATTR_PARAM_CBANK
	.align		4
        /*0044*/ 	.byte	0x04, 0x0a
        /*0046*/ 	.short	(.L_86 - .L_85)
	.align		4
.L_85:
        /*0048*/ 	.word	index@(.nv.constant0._ZN7cutlass13device_kernelIN5flash11enable_sm90INS1_16FlashAttnFwdSm90INS1_25CollectiveMainloopFwdSm90ILi2EN4cute5tupleIJNS5_1CILi1EEES8_S8_EEENS6_IJNS7_ILi192EEENS7_ILi128EEENS7_ILi64EEEEEELi64ENS_10bfloat16_tEfNS_4arch4Sm90ELb0ELb0ELb1ELb1ELb1ELb0ELb0ELb1ELb1ELb1ELb1ELb0EEENS1_21CollectiveEpilogueFwdINS6_IJSA_SC_SB_EEES9_SE_SG_Li384ELb1ELb1ELb1ELb0EEENS1_36VarlenDynamicPersistentTileSchedulerILi192ELi128ELi384ELi128ELb1ELb1ELb1ELb0ELb1ELb1EEEEEEEEEvNT_6ParamsE)
        /*004c*/ 	.short	0x0380
        /*004e*/ 	.short	0x0a80


	//----- nvinfo : EIATTR_SW_WAR
	.align		4
.L_86:
        /*0050*/ 	.byte	0x04, 0x36
        /*0052*/ 	.short	(.L_88 - .L_87)
.L_87:
        /*0054*/ 	.word	0x00000008
.L_88:


//--------------------- .nv.info._ZN7cutlass13device_kernelIN5flash11enable_sm90INS1_16FlashAttnFwdSm90INS1_25CollectiveMainloopFwdSm90ILi2EN4cute5tupleIJNS5_1CILi1EEES8_S8_EEENS6_IJNS7_ILi192EEENS7_ILi128EEENS7_ILi64EEEEEELi64ENS_10bfloat16_tEfNS_4arch4Sm90ELb0ELb0ELb1ELb1ELb1ELb1ELb0ELb1ELb1ELb1ELb1ELb0EEENS1_21CollectiveEpilogueFwdINS6_IJSA_SC_SB_EEES9_SE_SG_Li384ELb1ELb1ELb1ELb0EEENS1_36VarlenDynamicPersistentTileSchedulerILi192ELi128ELi384ELi128ELb1ELb1ELb1ELb0ELb1ELb1EEEEEEEEEvNT_6ParamsE --------------------------
	.section	.nv.info._ZN7cutlass13device_kernelIN5flash11enable_sm90INS1_16FlashAttnFwdSm90INS1_25CollectiveMainloopFwdSm90ILi2EN4cute5tupleIJNS5_1CILi1EEES8_S8_EEENS6_IJNS7_ILi192EEENS7_ILi128EEENS7_ILi64EEEEEELi64ENS_10bfloat16_tEfNS_4arch4Sm90ELb0ELb0ELb1ELb1ELb1ELb1ELb0ELb1ELb1ELb1ELb1ELb0EEENS1_21CollectiveEpilogueFwdINS6_IJSA_SC_SB_EEES9_SE_SG_Li384ELb1ELb1ELb1ELb0EEENS1_36VarlenDynamicPersistentTileSchedulerILi192ELi128ELi384ELi128ELb1ELb1ELb1ELb0ELb1ELb1EEEEEEEEEvNT_6ParamsE,"",@"SHT_CUDA_INFO"
	.sectionflags	@""
	.align	4


	//----- nvinfo : EIATTR_CUDA_API_VERSION
	.align		4
        /*0000*/ 	.byte	0x04, 0x37
        /*0002*/ 	.short	(.L_90 - .L_89)
.L_89:
        /*0004*/ 	.word	0x00000082


	//----- nvinfo : EIATTR_KPARAM_INFO
	.align		4
.L_90:
        /*0008*/ 	.byte	0x04, 0x17
        /*000a*/ 	.short	(.L_92 - .L_91)
.L_91:
        /*000c*/ 	.word	0x00000000
        /*0010*/ 	.short	0x0000
        /*0012*/ 	.short	0x0000
        /*0014*/ 	.byte	0x00, 0xf0, 0x01, 0x2a


	//----- nvinfo : EIATTR_SPARSE_MMA_MASK
	.align		4
.L_92:
        /*0018*/ 	.byte	0x03, 0x50
        /*001a*/ 	.short	0x0000


	//----- nvinfo : EIATTR_MAXREG_COUNT
	.align		4
        /*001c*/ 	.byte	0x03, 0x1b
        /*001e*/ 	.short	0x0080


	//----- nvinfo : EIATTR_MERCURY_ISA_VERSION
	.align		4
        /*0020*/ 	.byte	0x03, 0x5f
        /*0022*/ 	.short	0x0101


	//----- nvinfo : EIATTR_VRC_CTA_INIT_COUNT
	.align		4
        /*0024*/ 	.byte	0x02, 0x4a
	.zero		1
	.zero		1


	//----- nvinfo : EIATTR_EXIT_INSTR_OFFSETS
	.align		4
        /*0028*/ 	.byte	0x04, 0x1c
        /*002a*/ 	.short	(.L_94 - .L_93)


	//   ....[0]....
.L_93:
        /*002c*/ 	.word	0x00000010


	//----- nvinfo : EIATTR_MAX_THREADS
	.align		4
.L_94:
        /*0030*/ 	.byte	0x04, 0x05
        /*0032*/ 	.short	(.L_96 - .L_95)
.L_95:
        /*0034*/ 	.word	0x00000200
        /*0038*/ 	.word	0x00000001
        /*003c*/ 	.word	0x00000001


	//----- nvinfo : EIATTR_CBANK_PARAM_SIZE
	.align		4
.L_96:
        /*0040*/ 	.byte	0x03, 0x19
        /*0042*/ 	.short	0x0a80


	//----- nvinfo : EIATTR_PARAM_CBANK
	.align		4
        /*0044*/ 	.byte	0x04, 0x0a
        /*0046*/ 	.short	(.L_98 - .L_97)
	.align		4
.L_97:
        /*0048*/ 	.word	index@(.nv.constant0._ZN7cutlass13device_kernelIN5flash11enable_sm90INS1_16FlashAttnFwdSm90INS1_25CollectiveMainloopFwdSm90ILi2EN4cute5tupleIJNS5_1CILi1EEES8_S8_EEENS6_IJNS7_ILi192EEENS7_ILi128EEENS7_ILi64EEEEEELi64ENS_10bfloat16_tEfNS_4arch4Sm90ELb0ELb0ELb1ELb1ELb1ELb1ELb0ELb1ELb1ELb1ELb1ELb0EEENS1_21CollectiveEpilogueFwdINS6_IJSA_SC_SB_EEES9_SE_SG_Li384ELb1ELb1ELb1ELb0EEENS1_36VarlenDynamicPersistentTileSchedulerILi192ELi128ELi384ELi128ELb1ELb1ELb1ELb0ELb1ELb1EEEEEEEEEvNT_6ParamsE)
        /*004c*/ 	.short	0x0380
        /*004e*/ 	.short	0x0a80


	//----- nvinfo : EIATTR_SW_WAR
	.align		4
.L_98:
        /*0050*/ 	.byte	0x04, 0x36
        /*0052*/ 	.short	(.L_100 - .L_99)
.L_99:
        /*0054*/ 	.word	0x00000008
.L_100:


//--------------------- .nv.info._ZN7cutlass13device_kernelIN5flash11enable_sm90INS1_16FlashAttnFwdSm90INS1_25CollectiveMainloopFwdSm90ILi2EN4cute5tupleIJNS5_1CILi1EEES8_S8_EEENS6_IJNS7_ILi192EEENS7_ILi128EEENS7_ILi64EEEEEELi64ENS_10bfloat16_tEfNS_4arch4Sm90ELb0ELb1ELb1ELb0ELb1ELb0ELb0ELb1ELb1ELb1ELb1ELb0EEENS1_21CollectiveEpilogueFwdINS6_IJSA_SC_SB_EEES9_SE_SG_Li384ELb0ELb1ELb1ELb0EEENS1_19SingleTileSchedulerILb0ELb1ELb1ELi192EEEEEEEEEvNT_6ParamsE --------------------------
	.section	.nv.info._ZN7cutlass13device_kernelIN5flash11enable_sm90INS1_16FlashAttnFwdSm90INS1_25CollectiveMainloopFwdSm90ILi2EN4cute5tupleIJNS5_1CILi1EEES8_S8_EEENS6_IJNS7_ILi192EEENS7_ILi128EEENS7_ILi64EEEEEELi64ENS_10bfloat16_tEfNS_4arch4Sm90ELb0ELb1ELb1ELb0ELb1ELb0ELb0ELb1ELb1ELb1ELb1ELb0EEENS1_21CollectiveEpilogueFwdINS6_IJSA_SC_SB_EEES9_SE_SG_Li384ELb0ELb1ELb1ELb0EEENS1_19SingleTileSchedulerILb0ELb1ELb1ELi192EEEEEEEEEvNT_6ParamsE,"",@"SHT_CUDA_INFO"
	.sectionflags	@""
	.align	4


	//----- nvinfo : EIATTR_CUDA_API_VERSION
	.align		4
        /*0000*/ 	.byte	0x04, 0x37
        /*0002*/ 	.short	(.L_102 - .L_101)
.L_101:
        /*0004*/ 	.word	0x00000082


	//----- nvinfo : EIATTR_KPARAM_INFO
	.align		4
.L_102:
        /*0008*/ 	.byte	0x04, 0x17
        /*000a*/ 	.short	(.L_104 - .L_103)
.L_103:
        /*000c*/ 	.word	0x00000000
        /*0010*/ 	.short	0x0000
        /*0012*/ 	.short	0x0000
        /*0014*/ 	.byte	0x00, 0xf0, 0x01, 0x28


	//----- nvinfo : EIATTR_SPARSE_MMA_MASK
	.align		4
.L_104:
        /*0018*/ 	.byte	0x03, 0x50
        /*001a*/ 	.short	0x0000


	//----- nvinfo : EIATTR_MAXREG_COUNT
	.align		4
        /*001c*/ 	.byte	0x03, 0x1b
        /*001e*/ 	.short	0x0080


	//----- nvinfo : EIATTR_MERCURY_ISA_VERSION
	.align		4
        /*0020*/ 	.byte	0x03, 0x5f
        /*0022*/ 	.short	0x0101


	//----- nvinfo : EIATTR_VRC_CTA_INIT_COUNT
	.align		4
        /*0024*/ 	.byte	0x02, 0x4a
	.zero		1
	.zero		1


	//----- nvinfo : EIATTR_EXIT_INSTR_OFFSETS
	.align		4
        /*0028*/ 	.byte	0x04, 0x1c
        /*002a*/ 	.short	(.L_106 - .L_105)


	//   ....[0]....
.L_105:
        /*002c*/ 	.word	0x00000010


	//----- nvinfo : EIATTR_MAX_THREADS
	.align		4
.L_106:
        /*0030*/ 	.byte	0x04, 0x05
        /*0032*/ 	.short	(.L_108 - .L_107)
.L_107:
        /*0034*/ 	.word	0x00000200
        /*0038*/ 	.word	0x00000001
        /*003c*/ 	.word	0x00000001


	//----- nvinfo : EIATTR_CBANK_PARAM_SIZE
	.align		4
.L_108:
        /*0040*/ 	.byte	0x03, 0x19
        /*0042*/ 	.short	0x0a00


	//----- nvinfo : EIATTR_PARAM_CBANK
	.align		4
        /*0044*/ 	.byte	0x04, 0x0a
        /*0046*/ 	.short	(.L_110 - .L_109)
	.align		4
.L_109:
        /*0048*/ 	.word	index@(.nv.constant0._ZN7cutlass13device_kernelIN5flash11enable_sm90INS1_16FlashAttnFwdSm90INS1_25CollectiveMainloopFwdSm90ILi2EN4cute5tupleIJNS5_1CILi1EEES8_S8_EEENS6_IJNS7_ILi192EEENS7_ILi128EEENS7_ILi64EEEEEELi64ENS_10bfloat16_tEfNS_4arch4Sm90ELb0ELb1ELb1ELb0ELb1ELb0ELb0ELb1ELb1ELb1ELb1ELb0EEENS1_21CollectiveEpilogueFwdINS6_IJSA_SC_SB_EEES9_SE_SG_Li384ELb0ELb1ELb1ELb0EEENS1_19SingleTileSchedulerILb0ELb1ELb1ELi192EEEEEEEEEvNT_6ParamsE)
        /*004c*/ 	.short	0x0380
        /*004e*/ 	.short	0x0a00


	//----- nvinfo : EIATTR_SW_WAR
	.align		4
.L_110:
        /*0050*/ 	.byte	0x04, 0x36
        /*0052*/ 	.short	(.L_112 - .L_111)
.L_111:
        /*0054*/ 	.word	0x00000008
.L_112:


//--------------------- .nv.info._ZN7cutlass13device_kernelIN5flash11enable_sm90INS1_16FlashAttnFwdSm90INS1_25CollectiveMainloopFwdSm90ILi2EN4cute5tupleIJNS5_1CILi1EEES8_S8_EEENS6_IJNS7_ILi192EEENS7_ILi128EEENS7_ILi64EEEEEELi64ENS_10bfloat16_tEfNS_4arch4Sm90ELb0ELb1ELb1ELb1ELb1ELb0ELb0ELb1ELb1ELb1ELb1ELb0EEENS1_21CollectiveEpilogueFwdINS6_IJSA_SC_SB_EEES9_SE_SG_Li384ELb1ELb1ELb1ELb0EEENS1_36VarlenDynamicPersistentTileSchedulerILi192ELi128ELi384ELi128ELb1ELb1ELb1ELb1ELb0ELb1EEEEEEEEEvNT_6ParamsE --------------------------
	.section	.nv.info._ZN7cutlass13device_kernelIN5flash11enable_sm90INS1_16FlashAttnFwdSm90INS1_25CollectiveMainloopFwdSm90ILi2EN4cute5tupleIJNS5_1CILi1EEES8_S8_EEENS6_IJNS7_ILi192EEENS7_ILi128EEENS7_ILi64EEEEEELi64ENS_10bfloat16_tEfNS_4arch4Sm90ELb0ELb1ELb1ELb1ELb1ELb0ELb0ELb1ELb1ELb1ELb1ELb0EEENS1_21CollectiveEpilogueFwdINS6_IJSA_SC_SB_EEES9_SE_SG_Li384ELb1ELb1ELb1ELb0EEENS1_36VarlenDynamicPersistentTileSchedulerILi192ELi128ELi384ELi128ELb1ELb1ELb1ELb1ELb0ELb1EEEEEEEEEvNT_6ParamsE,"",@"SHT_CUDA_INFO"
	.sectionflags	@""
	.align	4


	//----- nvinfo : EIATTR_CUDA_API_VERSION
	.align		4
        /*0000*/ 	.byte	0x04, 0x37
        /*0002*/ 	.short	(.L_114 - .L_113)
.L_113:
        /*0004*/ 	.word	0x00000082


	//----- nvinfo : EIATTR_KPARAM_INFO
	.align		4
.L_114:
        /*0008*/ 	.byte	0x04, 0x17
        /*000a*/ 	.short	(.L_116 - .L_115)
.L_115:
        /*000c*/ 	.word	0x00000000
        /*0010*/ 	.short	0x0000
        /*0012*/ 	.short	0x0000
        /*0014*/ 	.byte	0x00, 0xf0, 0x01, 0x2a


	//----- nvinfo : EIATTR_SPARSE_MMA_MASK
	.align		4
.L_116:
        /*0018*/ 	.byte	0x03, 0x50
        /*001a*/ 	.short	0x0000


	//----- nvinfo : EIATTR_MAXREG_COUNT
	.align		4
        /*001c*/ 	.byte	0x03, 0x1b
        /*001e*/ 	.short	0x0080


	//----- nvinfo : EIATTR_MERCURY_ISA_VERSION
	.align		4
        /*0020*/ 	.byte	0x03, 0x5f
        /*0022*/ 	.short	0x0101


	//----- nvinfo : EIATTR_VRC_CTA_INIT_COUNT
	.align		4
        /*0024*/ 	.byte	0x02, 0x4a
	.zero		1
	.zero		1


	//----- nvinfo : EIATTR_EXIT_INSTR_OFFSETS
	.align		4
        /*0028*/ 	.byte	0x04, 0x1c
        /*002a*/ 	.short	(.L_118 - .L_117)


	//   ....[0]....
.L_117:
        /*002c*/ 	.word	0x00000010


	//----- nvinfo : EIATTR_MAX_THREADS
	.align		4
.L_118:
        /*0030*/ 	.byte	0x04, 0x05
        /*0032*/ 	.short	(.L_120 - .L_119)
.L_119:
        /*0034*/ 	.word	0x00000200
        /*0038*/ 	.word	0x00000001
        /*003c*/ 	.word	0x00000001


	//----- nvinfo : EIATTR_CBANK_PARAM_SIZE
	.align		4
.L_120:
        /*0040*/ 	.byte	0x03, 0x19
        /*0042*/ 	.short	0x0a80


	//----- nvinfo : EIATTR_PARAM_CBANK
	.align		4
        /*0044*/ 	.byte	0x04, 0x0a
        /*0046*/ 	.short	(.L_122 - .L_121)
	.align		4
.L_121:
        /*0048*/ 	.word	index@(.nv.constant0._ZN7cutlass13device_kernelIN5flash11enable_sm90INS1_16FlashAttnFwdSm90INS1_25CollectiveMainloopFwdSm90ILi2EN4cute5tupleIJNS5_1CILi1EEES8_S8_EEENS6_IJNS7_ILi192EEENS7_ILi128EEENS7_ILi64EEEEEELi64ENS_10bfloat16_tEfNS_4arch4Sm90ELb0ELb1ELb1ELb1ELb1ELb0ELb0ELb1ELb1ELb1ELb1ELb0EEENS1_21CollectiveEpilogueFwdINS6_IJSA_SC_SB_EEES9_SE_SG_Li384ELb1ELb1ELb1ELb0EEENS1_36VarlenDynamicPersistentTileSchedulerILi192ELi128ELi384ELi128ELb1ELb1ELb1ELb1ELb0ELb1EEEEEEEEEvNT_6ParamsE)
        /*004c*/ 	.short	0x0380
        /*004e*/ 	.short	0x0a80


	//----- nvinfo : EIATTR_SW_WAR
	.align		4
.L_122:
        /*0050*/ 	.byte	0x04, 0x36
        /*0052*/ 	.short	(.L_124 - .L_123)
.L_123:
        /*0054*/ 	.word	0x00000008
.L_124:


//--------------------- .nv.info._ZN7cutlass13device_kernelIN5flash11enable_sm90INS1_16FlashAttnFwdSm90INS1_25CollectiveMainloopFwdSm90ILi2EN4cute5tupleIJNS5_1CILi1EEES8_S8_EEENS6_IJNS7_ILi192EEENS7_ILi128EEENS7_ILi64EEEEEELi64ENS_10bfloat16_tEfNS_4arch4Sm90ELb0ELb1ELb1ELb1ELb1ELb1ELb0ELb1ELb1ELb1ELb1ELb0EEENS1_21CollectiveEpilogueFwdINS6_IJSA_SC_SB_EEES9_SE_SG_Li384ELb1ELb1ELb1ELb0EEENS1_36VarlenDynamicPersistentTileSchedulerILi192ELi128ELi384ELi128ELb1ELb1ELb1ELb1ELb0ELb1EEEEEEEEEvNT_6ParamsE --------------------------
	.section	.nv.info._ZN7cutlass13device_kernelIN5flash11enable_sm90INS1_16FlashAttnFwdSm90INS1_25CollectiveMainloopFwdSm90ILi2EN4cute5tupleIJNS5_1CILi1EEES8_S8_EEENS6_IJNS7_ILi192EEENS7_ILi128EEENS7_ILi64EEEEEELi64ENS_10bfloat16_tEfNS_4arch4Sm90ELb0ELb1ELb1ELb1ELb1ELb1ELb0ELb1ELb1ELb1ELb1ELb0EEENS1_21CollectiveEpilogueFwdINS6_IJSA_SC_SB_EEES9_SE_SG_Li384ELb1ELb1ELb1ELb0EEENS1_36VarlenDynamicPersistentTileSchedulerILi192ELi128ELi384ELi128ELb1ELb1ELb1ELb1ELb0ELb1EEEEEEEEEvNT_6ParamsE,"",@"SHT_CUDA_INFO"
	.sectionflags	@""
	.align	4


	//----- nvinfo : EIATTR_CUDA_API_VERSION
	.align		4
        /*0000*/ 	.byte	0x04, 0x37
        /*0002*/ 	.short	(.L_126 - .L_125)
.L_125:
        /*0004*/ 	.word	0x00000082


	//----- nvinfo : EIATTR_KPARAM_INFO
	.align		4
.L_126:
        /*0008*/ 	.byte	0x04, 0x17
        /*000a*/ 	.short	(.L_128 - .L_127)
.L_127:
        /*000c*/ 	.word	0x00000000
        /*0010*/ 	.short	0x0000
        /*0012*/ 	.short	0x0000
        /*0014*/ 	.byte	0x00, 0xf0, 0x01, 0x2a


	//----- nvinfo : EIATTR_SPARSE_MMA_MASK
	.align		4
.L_128:
        /*0018*/ 	.byte	0x03, 0x50
        /*001a*/ 	.short	0x0000


	//----- nvinfo : EIATTR_MAXREG_COUNT
	.align		4
        /*001c*/ 	.byte	0x03, 0x1b
        /*001e*/ 	.short	0x0080


	//----- nvinfo : EIATTR_MERCURY_ISA_VERSION
	.align		4
        /*0020*/ 	.byte	0x03, 0x5f
        /*0022*/ 	.short	0x0101


	//----- nvinfo : EIATTR_VRC_CTA_INIT_COUNT
	.align		4
        /*0024*/ 	.byte	0x02, 0x4a
	.zero		1
	.zero		1


	//----- nvinfo : EIATTR_EXIT_INSTR_OFFSETS
	.align		4
        /*0028*/ 	.byte	0x04, 0x1c
        /*002a*/ 	.short	(.L_130 - .L_129)


	//   ....[0]....
.L_129:
        /*002c*/ 	.word	0x00000010


	//----- nvinfo : EIATTR_MAX_THREADS
	.align		4
.L_130:
        /*0030*/ 	.byte	0x04, 0x05
        /*0032*/ 	.short	(.L_132 - .L_131)
.L_131:
        /*0034*/ 	.word	0x00000200
        /*0038*/ 	.word	0x00000001
        /*003c*/ 	.word	0x00000001


	//----- nvinfo : EIATTR_CBANK_PARAM_SIZE
	.align		4
.L_132:
        /*0040*/ 	.byte	0x03, 0x19
        /*0042*/ 	.short	0x0a80


	//----- nvinfo : EIATTR_PARAM_CBANK
	.align		4
        /*0044*/ 	.byte	0x04, 0x0a
        /*0046*/ 	.short	(.L_134 - .L_133)
	.align		4
.L_133:
        /*0048*/ 	.word	index@(.nv.constant0._ZN7cutlass13device_kernelIN5flash11enable_sm90INS1_16FlashAttnFwdSm90INS1_25CollectiveMainloopFwdSm90ILi2EN4cute5tupleIJNS5_1CILi1EEES8_S8_EEENS6_IJNS7_ILi192EEENS7_ILi128EEENS7_ILi64EEEEEELi64ENS_10bfloat16_tEfNS_4arch4Sm90ELb0ELb1ELb1ELb1ELb1ELb1ELb0ELb1ELb1ELb1ELb1ELb0EEENS1_21CollectiveEpilogueFwdINS6_IJSA_SC_SB_EEES9_SE_SG_Li384ELb1ELb1ELb1ELb0EEENS1_36VarlenDynamicPersistentTileSchedulerILi192ELi128ELi384ELi128ELb1ELb1ELb1ELb1ELb0ELb1EEEEEEEEEvNT_6ParamsE)
        /*004c*/ 	.short	0x0380
        /*004e*/ 	.short	0x0a80


	//----- nvinfo : EIATTR_SW_WAR
	.align		4
.L_134:
        /*0050*/ 	.byte	0x04, 0x36
        /*0052*/ 	.short	(.L_136 - .L_135)
.L_135:
        /*0054*/ 	.word	0x00000008
.L_136:


//--------------------- .nv.info._ZN7cutlass13device_kernelIN5flash11enable_sm90INS1_16FlashAttnFwdSm90INS1_25CollectiveMainloopFwdSm90ILi2EN4cute5tupleIJNS5_1CILi1EEES8_S8_EEENS6_IJNS7_ILi192EEENS7_ILi128EEENS7_ILi64EEEEEELi64ENS_10bfloat16_tEfNS_4arch4Sm90ELb1ELb0ELb1ELb0ELb1ELb0ELb0ELb1ELb1ELb1ELb1ELb0EEENS1_21CollectiveEpilogueFwdINS6_IJSA_SC_SB_EEES9_SE_SG_Li384ELb0ELb1ELb1ELb0EEENS1_19SingleTileSchedulerILb0ELb1ELb1ELi192EEEEEEEEEvNT_6ParamsE --------------------------
	.section	.nv.info._ZN7cutlass13device_kernelIN5flash11enable_sm90INS1_16FlashAttnFwdSm90INS1_25CollectiveMainloopFwdSm90ILi2EN4cute5tupleIJNS5_1CILi1EEES8_S8_EEENS6_IJNS7_ILi192EEENS7_ILi128EEENS7_ILi64EEEEEELi64ENS_10bfloat16_tEfNS_4arch4Sm90ELb1ELb0ELb1ELb0ELb1ELb0ELb0ELb1ELb1ELb1ELb1ELb0EEENS1_21CollectiveEpilogueFwdINS6_IJSA_SC_SB_EEES9_SE_SG_Li384ELb0ELb1ELb1ELb0EEENS1_19SingleTileSchedulerILb0ELb1ELb1ELi192EEEEEEEEEvNT_6ParamsE,"",@"SHT_CUDA_INFO"
	.sectionflags	@""
	.align	4


	//----- nvinfo : EIATTR_CUDA_API_VERSION
	.align		4
        /*0000*/ 	.byte	0x04, 0x37
        /*0002*/ 	.short	(.L_138 - .L_137)
.L_137:
        /*0004*/ 	.word	0x00000082


	//----- nvinfo : EIATTR_KPARAM_INFO
	.align		4
.L_138:
        /*0008*/ 	.byte	0x04, 0x17
        /*000a*/ 	.short	(.L_140 - .L_139)
.L_139:
        /*000c*/ 	.word	0x00000000
        /*0010*/ 	.short	0x0000
        /*0012*/ 	.short	0x0000
        /*0014*/ 	.byte	0x00, 0xf0, 0x01, 0x28


	//----- nvinfo : EIATTR_SPARSE_MMA_MASK
	.align		4
.L_140:
        /*0018*/ 	.byte	0x03, 0x50
        /*001a*/ 	.short	0x0000


	//----- nvinfo : EIATTR_MAXREG_COUNT
	.align		4
        /*001c*/ 	.byte	0x03, 0x1b
        /*001e*/ 	.short	0x0080


	//----- nvinfo : EIATTR_MERCURY_ISA_VERSION
	.align		4
        /*0020*/ 	.byte	0x03, 0x5f
        /*0022*/ 	.short	0x0101


	//----- nvinfo : EIATTR_VRC_CTA_INIT_COUNT
	.align		4
        /*0024*/ 	.byte	0x02, 0x4a
	.zero		1
	.zero		1


	//----- nvinfo : EIATTR_EXIT_INSTR_OFFSETS
	.align		4
        /*0028*/ 	.byte	0x04, 0x1c
        /*002a*/ 	.short	(.L_142 - .L_141)


	//   ....[0]....
.L_141:
        /*002c*/ 	.word	0x00000010


	//----- nvinfo : EIATTR_MAX_THREADS
	.align		4
.L_142:
        /*0030*/ 	.byte	0x04, 0x05
        /*0032*/ 	.short	(.L_144 - .L_143)
.L_143:
        /*0034*/ 	.word	0x00000200
        /*0038*/ 	.word	0x00000001
        /*003c*/ 	.word	0x00000001


	//----- nvinfo : EIATTR_CBANK_PARAM_SIZE
	.align		4
.L_144:
        /*0040*/ 	.byte	0x03, 0x19
        /*0042*/ 	.short	0x0a00


	//----- nvinfo : EIATTR_PARAM_CBANK
	.align		4
        /*0044*/ 	.byte	0x04, 0x0a
        /*0046*/ 	.short	(.L_146 - .L_145)
	.align		4
.L_145:
        /*0048*/ 	.word	index@(.nv.constant0._ZN7cutlass13device_kernelIN5flash11enable_sm90INS1_16FlashAttnFwdSm90INS1_25CollectiveMainloopFwdSm90ILi2EN4cute5tupleIJNS5_1CILi1EEES8_S8_EEENS6_IJNS7_ILi192EEENS7_ILi128EEENS7_ILi64EEEEEELi64ENS_10bfloat16_tEfNS_4arch4Sm90ELb1ELb0ELb1ELb0ELb1ELb0ELb0ELb1ELb1ELb1ELb1ELb0EEENS1_21CollectiveEpilogueFwdINS6_IJSA_SC_SB_EEES9_SE_SG_Li384ELb0ELb1ELb1ELb0EEENS1_19SingleTileSchedulerILb0ELb1ELb1ELi192EEEEEEEEEvNT_6ParamsE)
        /*004c*/ 	.short	0x0380
        /*004e*/ 	.short	0x0a00


	//----- nvinfo : EIATTR_SW_WAR
	.align		4
.L_146:
        /*0050*/ 	.byte	0x04, 0x36
        /*0052*/ 	.short	(.L_148 - .L_147)
.L_147:
        /*0054*/ 	.word	0x00000008
.L_148:


//--------------------- .nv.info._ZN7cutlass13device_kernelIN5flash11enable_sm90INS1_16FlashAttnFwdSm90INS1_25CollectiveMainloopFwdSm90ILi2EN4cute5tupleIJNS5_1CILi1EEES8_S8_EEENS6_IJNS7_ILi192EEENS7_ILi128EEENS7_ILi64EEEEEELi64ENS_10bfloat16_tEfNS_4arch4Sm90ELb1ELb0ELb1ELb1ELb1ELb0ELb0ELb1ELb1ELb1ELb1ELb0EEENS1_21CollectiveEpilogueFwdINS6_IJSA_SC_SB_EEES9_SE_SG_Li384ELb1ELb1ELb1ELb0EEENS1_36VarlenDynamicPersistentTileSchedulerILi192ELi128ELi384ELi128ELb1ELb1ELb1ELb1ELb1ELb1EEEEEEEEEvNT_6ParamsE --------------------------
	.section	.nv.info._ZN7cutlass13device_kernelIN5flash11enable_sm90INS1_16FlashAttnFwdSm90INS1_25CollectiveMainloopFwdSm90ILi2EN4cute5tupleIJNS5_1CILi1EEES8_S8_EEENS6_IJNS7_ILi192EEENS7_ILi128EEENS7_ILi64EEEEEELi64ENS_10bfloat16_tEfNS_4arch4Sm90ELb1ELb0ELb1ELb1ELb1ELb0ELb0ELb1ELb1ELb1ELb1ELb0EEENS1_21CollectiveEpilogueFwdINS6_IJSA_SC_SB_EEES9_SE_SG_Li384ELb1ELb1ELb1ELb0EEENS1_36VarlenDynamicPersistentTileSchedulerILi192ELi128ELi384ELi128ELb1ELb1ELb1ELb1ELb1ELb1EEEEEEEEEvNT_6ParamsE,"",@"SHT_CUDA_INFO"
	.sectionflags	@""
	.align	4


	//----- nvinfo : EIATTR_CUDA_API_VERSION
	.align		4
        /*0000*/ 	.byte	0x04, 0x37
        /*0002*/ 	.short	(.L_150 - .L_149)
.L_149:
        /*0004*/ 	.word	0x00000082


	//----- nvinfo : EIATTR_KPARAM_INFO
	.align		4
.L_150:
        /*0008*/ 	.byte	0x04, 0x17
        /*000a*/ 	.short	(.L_152 - .L_151)
.L_151:
        /*000c*/ 	.word	0x00000000
        /*0010*/ 	.short	0x0000
        /*0012*/ 	.short	0x0000
        /*0014*/ 	.byte	0x00, 0xf0, 0x01, 0x2a


	//----- nvinfo : EIATTR_SPARSE_MMA_MASK
	.align		4
.L_152:
        /*0018*/ 	.byte	0x03, 0x50
        /*001a*/ 	.short	0x0000


	//----- nvinfo : EIATTR_MAXREG_COUNT
	.align		4
        /*001c*/ 	.byte	0x03, 0x1b
        /*001e*/ 	.short	0x0080


	//----- nvinfo : EIATTR_MERCURY_ISA_VERSION
	.align		4
        /*0020*/ 	.byte	0x03, 0x5f
        /*0022*/ 	.short	0x0101


	//----- nvinfo : EIATTR_VRC_CTA_INIT_COUNT
	.align		4
        /*0024*/ 	.byte	0x02, 0x4a
	.zero		1
	.zero		1


	//----- nvinfo : EIATTR_EXIT_INSTR_OFFSETS
	.align		4
        /*0028*/ 	.byte	0x04, 0x1c
        /*002a*/ 	.short	(.L_154 - .L_153)


	//   ....[0]....
.L_153:
        /*002c*/ 	.word	0x00000010


	//----- nvinfo : EIATTR_MAX_THREADS
	.align		4
.L_154:
        /*0030*/ 	.byte	0x04, 0x05
        /*0032*/ 	.short	(.L_156 - .L_155)
.L_155:
        /*0034*/ 	.word	0x00000200
        /*0038*/ 	.word	0x00000001
        /*003c*/ 	.word	0x00000001


	//----- nvinfo : EIATTR_CBANK_PARAM_SIZE
	.align		4
.L_156:
        /*0040*/ 	.byte	0x03, 0x19
        /*0042*/ 	.short	0x0a80


	//----- nvinfo : EIATTR_PARAM_CBANK
	.align		4
        /*0044*/ 	.byte	0x04, 0x0a
        /*0046*/ 	.short	(.L_158 - .L_157)
	.align		4
.L_157:
        /*0048*/ 	.word	index@(.nv.constant0._ZN7cutlass13device_kernelIN5flash11enable_sm90INS1_16FlashAttnFwdSm90INS1_25CollectiveMainloopFwdSm90ILi2EN4cute5tupleIJNS5_1CILi1EEES8_S8_EEENS6_IJNS7_ILi192EEENS7_ILi128EEENS7_ILi64EEEEEELi64ENS_10bfloat16_tEfNS_4arch4Sm90ELb1ELb0ELb1ELb1ELb1ELb0ELb0ELb1ELb1ELb1ELb1ELb0EEENS1_21CollectiveEpilogueFwdINS6_IJSA_SC_SB_EEES9_SE_SG_Li384ELb1ELb1ELb1ELb0EEENS1_36VarlenDynamicPersistentTileSchedulerILi192ELi128ELi384ELi128ELb1ELb1ELb1ELb1ELb1ELb1EEEEEEEEEvNT_6ParamsE)
        /*004c*/ 	.short	0x0380
        /*004e*/ 	.short	0x0a80


	//----- nvinfo : EIATTR_SW_WAR
	.align		4
.L_158:
        /*0050*/ 	.byte	0x04, 0x36
        /*0052*/ 	.short	(.L_160 - .L_159)
.L_159:
        /*0054*/ 	.word	0x00000008
.L_160:


//--------------------- .nv.info._ZN7cutlass13device_kernelIN5flash11enable_sm90INS1_16FlashAttnFwdSm90INS1_25CollectiveMainloopFwdSm90ILi2EN4cute5tupleIJNS5_1CILi1EEES8_S8_EEENS6_IJNS7_ILi192EEENS7_ILi128EEENS7_ILi64EEEEEELi64ENS_10bfloat16_tEfNS_4arch4Sm90ELb1ELb0ELb1ELb1ELb1ELb1ELb0ELb1ELb1ELb1ELb1ELb0EEENS1_21CollectiveEpilogueFwdINS6_IJSA_SC_SB_EEES9_SE_SG_Li384ELb1ELb1ELb1ELb0EEENS1_36VarlenDynamicPersistentTileSchedulerILi192ELi128ELi384ELi128ELb1ELb1ELb1ELb1ELb1ELb1EEEEEEEEEvNT_6ParamsE --------------------------
	.section	.nv.info._ZN7cutlass13device_kernelIN5flash11enable_sm90INS1_16FlashAttnFwdSm90INS1_25CollectiveMainloopFwdSm90ILi2EN4cute5tupleIJNS5_1CILi1EEES8_S8_EEENS6_IJNS7_ILi192EEENS7_ILi128EEENS7_ILi64EEEEEELi64ENS_10bfloat16_tEfNS_4arch4Sm90ELb1ELb0ELb1ELb1ELb1ELb1ELb0ELb1ELb1ELb1ELb1ELb0EEENS1_21CollectiveEpilogueFwdINS6_IJSA_SC_SB_EEES9_SE_SG_Li384ELb1ELb1ELb1ELb0EEENS1_36VarlenDynamicPersistentTileSchedulerILi192ELi128ELi384ELi128ELb1ELb1ELb1ELb1ELb1ELb1EEEEEEEEEvNT_6ParamsE,"",@"SHT_CUDA_INFO"
	.sectionflags	@""
	.align	4


	//----- nvinfo : EIATTR_CUDA_API_VERSION
	.align		4
        /*0000*/ 	.byte	0x04, 0x37
        /*0002*/ 	.short	(.L_162 - .L_161)
.L_161:
        /*0004*/ 	.word	0x00000082


	//----- nvinfo : EIATTR_KPARAM_INFO
	.align		4
.L_162:
        /*0008*/ 	.byte	0x04, 0x17
        /*000a*/ 	.short	(.L_164 - .L_163)
.L_163:
        /*000c*/ 	.word	0x00000000
        /*0010*/ 	.short	0x0000
        /*0012*/ 	.short	0x0000
        /*0014*/ 	.byte	0x00, 0xf0, 0x01, 0x2a


	//----- nvinfo : EIATTR_SPARSE_MMA_MASK
	.align		4
.L_164:
        /*0018*/ 	.byte	0x03, 0x50
        /*001a*/ 	.short	0x0000


	//----- nvinfo : EIATTR_MAXREG_COUNT
	.align		4
        /*001c*/ 	.byte	0x03, 0x1b
        /*001e*/ 	.short	0x0080


	//----- nvinfo : EIATTR_MERCURY_ISA_VERSION
	.align		4
        /*0020*/ 	.byte	0x03, 0x5f
        /*0022*/ 	.short	0x0101


	//----- nvinfo : EIATTR_VRC_CTA_INIT_COUNT
	.align		4
        /*0024*/ 	.byte	0x02, 0x4a
	.zero		1
	.zero		1


	//----- nvinfo : EIATTR_EXIT_INSTR_OFFSETS
	.align		4
        /*0028*/ 	.byte	0x04, 0x1c
        /*002a*/ 	.short	(.L_166 - .L_165)


	//   ....[0]....
.L_165:
        /*002c*/ 	.word	0x00000010


	//----- nvinfo : EIATTR_MAX_THREADS
	.align		4
.L_166:
        /*0030*/ 	.byte	0x04, 0x05
        /*0032*/ 	.short	(.L_168 - .L_167)
.L_167:
        /*0034*/ 	.word	0x00000200
        /*0038*/ 	.word	0x00000001
        /*003c*/ 	.word	0x00000001


	//----- nvinfo : EIATTR_CBANK_PARAM_SIZE
	.align		4
.L_168:
        /*0040*/ 	.byte	0x03, 0x19
        /*0042*/ 	.short	0x0a80


	//----- nvinfo : EIATTR_PARAM_CBANK
	.align		4
        /*0044*/ 	.byte	0x04, 0x0a
        /*0046*/ 	.short	(.L_170 - .L_169)
	.align		4
.L_169:
        /*0048*/ 	.word	index@(.nv.constant0._ZN7cutlass13device_kernelIN5flash11enable_sm90INS1_16FlashAttnFwdSm90INS1_25CollectiveMainloopFwdSm90ILi2EN4cute5tupleIJNS5_1CILi1EEES8_S8_EEENS6_IJNS7_ILi192EEENS7_ILi128EEENS7_ILi64EEEEEELi64ENS_10bfloat16_tEfNS_4arch4Sm90ELb1ELb0ELb1ELb1ELb1ELb1ELb0ELb1ELb1ELb1ELb1ELb0EEENS1_21CollectiveEpilogueFwdINS6_IJSA_SC_SB_EEES9_SE_SG_Li384ELb1ELb1ELb1ELb0EEENS1_36VarlenDynamicPersistentTileSchedulerILi192ELi128ELi384ELi128ELb1ELb1ELb1ELb1ELb1ELb1EEEEEEEEEvNT_6ParamsE)
        /*004c*/ 	.short	0x0380
        /*004e*/ 	.short	0x0a80


	//----- nvinfo : EIATTR_SW_WAR
	.align		4
.L_170:
        /*0050*/ 	.byte	0x04, 0x36
        /*0052*/ 	.short	(.L_172 - .L_171)
.L_171:
        /*0054*/ 	.word	0x00000008
.L_172:


//--------------------- .nv.callgraph             --------------------------
	.section	.nv.callgraph,"",@"SHT_CUDA_CALLGRAPH"
	.align	4
	.sectionentsize	8
	.align		4
        /*0000*/ 	.word	0x00000000
	.align		4
        /*0004*/ 	.word	0xffffffff
	.align		4
        /*0008*/ 	.word	0x00000000
	.align		4
        /*000c*/ 	.word	0xfffffffe
	.align		4
        /*0010*/ 	.word	0x00000000
	.align		4
        /*0014*/ 	.word	0xfffffffd
	.align		4
        /*0018*/ 	.word	0x00000000
	.align		4
        /*001c*/ 	.word	0xfffffffc


//--------------------- .nv.constant4             --------------------------
	.section	.nv.constant4,"a",@progbits
	.align	8
	.align		8
.nv.constant4:
        /*0000*/ 	.dword	_ZN85_INTERNAL_b346540a_49_flash_fwd_hdim64_bf16_paged_split_softcap_sm90_cu_ceb34e2a_34804cuda3std3__45__cpo5beginE
	.align		8
        /*0008*/ 	.dword	_ZN85_INTERNAL_b346540a_49_flash_fwd_hdim64_bf16_paged_split_softcap_sm90_cu_ceb34e2a_34804cuda3std3__45__cpo3endE
	.align		8
        /*0010*/ 	.dword	_ZN85_INTERNAL_b346540a_49_flash_fwd_hdim64_bf16_paged_split_softcap_sm90_cu_ceb34e2a_34804cuda3std3__45__cpo6cbeginE
	.align		8
        /*0018*/ 	.dword	_ZN85_INTERNAL_b346540a_49_flash_fwd_hdim64_bf16_paged_split_softcap_sm90_cu_ceb34e2a_34804cuda3std3__45__cpo4cendE
	.align		8
        /*0020*/ 	.dword	_ZN85_INTERNAL_b346540a_49_flash_fwd_hdim64_bf16_paged_split_softcap_sm90_cu_ceb34e2a_34804cuda3std3__487_GLOBAL__N__b346540a_49_flash_fwd_hdim64_bf16_paged_split_softcap_sm90_cu_ceb34e2a_34806ignoreE
	.align		8
        /*0028*/ 	.dword	_ZN85_INTERNAL_b346540a_49_flash_fwd_hdim64_bf16_paged_split_softcap_sm90_cu_ceb34e2a_34804cuda3std3__419piecewise_constructE
	.align		8
        /*0030*/ 	.dword	_ZN85_INTERNAL_b346540a_49_flash_fwd_hdim64_bf16_paged_split_softcap_sm90_cu_ceb34e2a_34804cuda3std3__48in_placeE
	.align		8
        /*0038*/ 	.dword	_ZN85_INTERNAL_b346540a_49_flash_fwd_hdim64_bf16_paged_split_softcap_sm90_cu_ceb34e2a_34804cuda3std6ranges3__45__cpo4swapE
	.align		8
        /*0040*/ 	.dword	_ZN85_INTERNAL_b346540a_49_flash_fwd_hdim64_bf16_paged_split_softcap_sm90_cu_ceb34e2a_34804cuda3std6ranges3__45__cpo9iter_moveE
	.align		8
        /*0048*/ 	.dword	_ZN85_INTERNAL_b346540a_49_flash_fwd_hdim64_bf16_paged_split_softcap_sm90_cu_ceb34e2a_34804cute7productE
	.align		8
        /*0050*/ 	.dword	_ZN85_INTERNAL_b346540a_49_flash_fwd_hdim64_bf16_paged_split_softcap_sm90_cu_ceb34e2a_34804cute1_E


//--------------------- .text._ZN7cutlass13device_kernelIN5flash11enable_sm90INS1_16FlashAttnFwdSm90INS1_25CollectiveMainloopFwdSm90ILi2EN4cute5tupleIJNS5_1CILi1EEES8_S8_EEENS6_IJNS7_ILi192EEENS7_ILi128EEENS7_ILi64EEEEEELi64ENS_10bfloat16_tEfNS_4arch4Sm90ELb0ELb0ELb1ELb0ELb1ELb0ELb0ELb1ELb1ELb1ELb1ELb0EEENS1_21CollectiveEpilogueFwdINS6_IJSA_SC_SB_EEES9_SE_SG_Li384ELb0ELb1ELb1ELb0EEENS1_19SingleTileSchedulerILb0ELb1ELb1ELi192EEEEEEEEEvNT_6ParamsE --------------------------
	.section	.text._ZN7cutlass13device_kernelIN5flash11enable_sm90INS1_16FlashAttnFwdSm90INS1_25CollectiveMainloopFwdSm90ILi2EN4cute5tupleIJNS5_1CILi1EEES8_S8_EEENS6_IJNS7_ILi192EEENS7_ILi128EEENS7_ILi64EEEEEELi64ENS_10bfloat16_tEfNS_4arch4Sm90ELb0ELb0ELb1ELb0ELb1ELb0ELb0ELb1ELb1ELb1ELb1ELb0EEENS1_21CollectiveEpilogueFwdINS6_IJSA_SC_SB_EEES9_SE_SG_Li384ELb0ELb1ELb1ELb0EEENS1_19SingleTileSchedulerILb0ELb1ELb1ELi192EEEEEEEEEvNT_6ParamsE,"ax",@progbits
	.align	128
.text._ZN7cutlass13device_kernelIN5flash11enable_sm90INS1_16FlashAttnFwdSm90INS1_25CollectiveMainloopFwdSm90ILi2EN4cute5tupleIJNS5_1CILi1EEES8_S8_EEENS6_IJNS7_ILi192EEENS7_ILi128EEENS7_ILi64EEEEEELi64ENS_10bfloat16_tEfNS_4arch4Sm90ELb0ELb0ELb1ELb0ELb1ELb0ELb0ELb1ELb1ELb1ELb1ELb0EEENS1_21CollectiveEpilogueFwdINS6_IJSA_SC_SB_EEES9_SE_SG_Li384ELb0ELb1ELb1ELb0EEENS1_19SingleTileSchedulerILb0ELb1ELb1ELi192EEEEEEEEEvNT_6ParamsE:
        .type           _ZN7cutlass13device_kernelIN5flash11enable_sm90INS1_16FlashAttnFwdSm90INS1_25CollectiveMainloopFwdSm90ILi2EN4cute5tupleIJNS5_1CILi1EEES8_S8_EEENS6_IJNS7_ILi192EEENS7_ILi128EEENS7_ILi64EEEEEELi64ENS_10bfloat16_tEfNS_4arch4Sm90ELb0ELb0ELb1ELb0ELb1ELb0ELb0ELb1ELb1ELb1ELb1ELb0EEENS1_21CollectiveEpilogueFwdINS6_IJSA_SC_SB_EEES9_SE_SG_Li384ELb0ELb1ELb1ELb0EEENS1_19SingleTileSchedulerILb0ELb1ELb1ELi192EEEEEEEEEvNT_6ParamsE,@function
        .size           _ZN7cutlass13device_kernelIN5flash11enable_sm90INS1_16FlashAttnFwdSm90INS1_25CollectiveMainloopFwdSm90ILi2EN4cute5tupleIJNS5_1CILi1EEES8_S8_EEENS6_IJNS7_ILi192EEENS7_ILi128EEENS7_ILi64EEEEEELi64ENS_10bfloat16_tEfNS_4arch4Sm90ELb0ELb0ELb1ELb0ELb1ELb0ELb0ELb1ELb1ELb1ELb1ELb0EEENS1_21CollectiveEpilogueFwdINS6_IJSA_SC_SB_EEES9_SE_SG_Li384ELb0ELb1ELb1ELb0EEENS1_19SingleTileSchedulerILb0ELb1ELb1ELi192EEEEEEEEEvNT_6ParamsE,(.L_x_9 - _ZN7cutlass13device_kernelIN5flash11enable_sm90INS1_16FlashAttnFwdSm90INS1_25CollectiveMainloopFwdSm90ILi2EN4cute5tupleIJNS5_1CILi1EEES8_S8_EEENS6_IJNS7_ILi192EEENS7_ILi128EEENS7_ILi64EEEEEELi64ENS_10bfloat16_tEfNS_4arch4Sm90ELb0ELb0ELb1ELb0ELb1ELb0ELb0ELb1ELb1ELb1ELb1ELb0EEENS1_21CollectiveEpilogueFwdINS6_IJSA_SC_SB_EEES9_SE_SG_Li384ELb0ELb1ELb1ELb0EEENS1_19SingleTileSchedulerILb0ELb1ELb1ELi192EEEEEEEEEvNT_6ParamsE)
        .other          _ZN7cutlass13device_kernelIN5flash11enable_sm90INS1_16FlashAttnFwdSm90INS1_25CollectiveMainloopFwdSm90ILi2EN4cute5tupleIJNS5_1CILi1EEES8_S8_EEENS6_IJNS7_ILi192EEENS7_ILi128EEENS7_ILi64EEEEEELi64ENS_10bfloat16_tEfNS_4arch4Sm90ELb0ELb0ELb1ELb0ELb1ELb0ELb0ELb1ELb1ELb1ELb1ELb0EEENS1_21CollectiveEpilogueFwdINS6_IJSA_SC_SB_EEES9_SE_SG_Li384ELb0ELb1ELb1ELb0EEENS1_19SingleTileSchedulerILb0ELb1ELb1ELi192EEEEEEEEEvNT_6ParamsE,@"STO_CUDA_ENTRY STV_DEFAULT"
_ZN7cutlass13device_kernelIN5flash11enable_sm90INS1_16FlashAttnFwdSm90INS1_25CollectiveMainloopFwdSm90ILi2EN4cute5tupleIJNS5_1CILi1EEES8_S8_EEENS6_IJNS7_ILi192EEENS7_ILi128EEENS7_ILi64EEEEEELi64ENS_10bfloat16_tEfNS_4arch4Sm90ELb0ELb0ELb1ELb0ELb1ELb0ELb0ELb1ELb1ELb1ELb1ELb0EEENS1_21CollectiveEpilogueFwdINS6_IJSA_SC_SB_EEES9_SE_SG_Li384ELb0ELb1ELb1ELb0EEENS1_19SingleTileSchedulerILb0ELb1ELb1ELi192EEEEEEEEEvNT_6ParamsE:
[----:B------:R-:W-:Y:S01]  /*0000*/  LDC R1, c[0x0][0x37c] ;  /* 0x0000df00ff017b82 */ /* 0x000fe20000000800 */
[----:B------:R-:W-:Y:S05]  /*0010*/  EXIT ;  /* 0x000000000000794d */ /* 0x000fea0003800000 */
.L_x_0:
[----:B------:R-:W-:-:S00]  /*0020*/  BRA `(.L_x_0) ;  /* 0xfffffffc00fc7947 */ /* 0x000fc0000383ffff */
[----:B------:R-:W-:-:S00]  /*0030*/  NOP ;  /* 0x0000000000007918 */ /* 0x000fc00000000000 */
        /* <DEDUP_REMOVED lines=12> */
.L_x_9:


//--------------------- .text._ZN7cutlass13device_kernelIN5flash11enable_sm90INS1_16FlashAttnFwdSm90INS1_25CollectiveMainloopFwdSm90ILi2EN4cute5tupleIJNS5_1CILi1EEES8_S8_EEENS6_IJNS7_ILi192EEENS7_ILi128EEENS7_ILi64EEEEEELi64ENS_10bfloat16_tEfNS_4arch4Sm90ELb0ELb0ELb1ELb1ELb1ELb0ELb0ELb1ELb1ELb1ELb1ELb0EEENS1_21CollectiveEpilogueFwdINS6_IJSA_SC_SB_EEES9_SE_SG_Li384ELb1ELb1ELb1ELb0EEENS1_36VarlenDynamicPersistentTileSchedulerILi192ELi128ELi384ELi128ELb1ELb1ELb1ELb0ELb1ELb1EEEEEEEEEvNT_6ParamsE --------------------------
	.section	.text._ZN7cutlass13device_kernelIN5flash11enable_sm90INS1_16FlashAttnFwdSm90INS1_25CollectiveMainloopFwdSm90ILi2EN4cute5tupleIJNS5_1CILi1EEES8_S8_EEENS6_IJNS7_ILi192EEENS7_ILi128EEENS7_ILi64EEEEEELi64ENS_10bfloat16_tEfNS_4arch4Sm90ELb0ELb0ELb1ELb1ELb1ELb0ELb0ELb1ELb1ELb1ELb1ELb0EEENS1_21CollectiveEpilogueFwdINS6_IJSA_SC_SB_EEES9_SE_SG_Li384ELb1ELb1ELb1ELb0EEENS1_36VarlenDynamicPersistentTileSchedulerILi192ELi128ELi384ELi128ELb1ELb1ELb1ELb0ELb1ELb1EEEEEEEEEvNT_6ParamsE,"ax",@progbits
	.align	128
.text._ZN7cutlass13device_kernelIN5flash11enable_sm90INS1_16FlashAttnFwdSm90INS1_25CollectiveMainloopFwdSm90ILi2EN4cute5tupleIJNS5_1CILi1EEES8_S8_EEENS6_IJNS7_ILi192EEENS7_ILi128EEENS7_ILi64EEEEEELi64ENS_10bfloat16_tEfNS_4arch4Sm90ELb0ELb0ELb1ELb1ELb1ELb0ELb0ELb1ELb1ELb1ELb1ELb0EEENS1_21CollectiveEpilogueFwdINS6_IJSA_SC_SB_EEES9_SE_SG_Li384ELb1ELb1ELb1ELb0EEENS1_36VarlenDynamicPersistentTileSchedulerILi192ELi128ELi384ELi128ELb1ELb1ELb1ELb0ELb1ELb1EEEEEEEEEvNT_6ParamsE:
        .type           _ZN7cutlass13device_kernelIN5flash11enable_sm90INS1_16FlashAttnFwdSm90INS1_25CollectiveMainloopFwdSm90ILi2EN4cute5tupleIJNS5_1CILi1EEES8_S8_EEENS6_IJNS7_ILi192EEENS7_ILi128EEENS7_ILi64EEEEEELi64ENS_10bfloat16_tEfNS_4arch4Sm90ELb0ELb0ELb1ELb1ELb1ELb0ELb0ELb1ELb1ELb1ELb1ELb0EEENS1_21CollectiveEpilogueFwdINS6_IJSA_SC_SB_EEES9_SE_SG_Li384ELb1ELb1ELb1ELb0EEENS1_36VarlenDynamicPersistentTileSchedulerILi192ELi128ELi384ELi128ELb1ELb1ELb1ELb0ELb1ELb1EEEEEEEEEvNT_6ParamsE,@function
        .size           _ZN7cutlass13device_kernelIN5flash11enable_sm90INS1_16FlashAttnFwdSm90INS1_25CollectiveMainloopFwdSm90ILi2EN4cute5tupleIJNS5_1CILi1EEES8_S8_EEENS6_IJNS7_ILi192EEENS7_ILi128EEENS7_ILi64EEEEEELi64ENS_10bfloat16_tEfNS_4arch4Sm90ELb0ELb0ELb1ELb1ELb1ELb0ELb0ELb1ELb1ELb1ELb1ELb0EEENS1_21CollectiveEpilogueFwdINS6_IJSA_SC_SB_EEES9_SE_SG_Li384ELb1ELb1ELb1ELb0EEENS1_36VarlenDynamicPersistentTileSchedulerILi192ELi128ELi384ELi128ELb1ELb1ELb1ELb0ELb1ELb1EEEEEEEEEvNT_6ParamsE,(.L_x_10 - _ZN7cutlass13device_kernelIN5flash11enable_sm90INS1_16FlashAttnFwdSm90INS1_25CollectiveMainloopFwdSm90ILi2EN4cute5tupleIJNS5_1CILi1EEES8_S8_EEENS6_IJNS7_ILi192EEENS7_ILi128EEENS7_ILi64EEEEEELi64ENS_10bfloat16_tEfNS_4arch4Sm90ELb0ELb0ELb1ELb1ELb1ELb0ELb0ELb1ELb1ELb1ELb1ELb0EEENS1_21CollectiveEpilogueFwdINS6_IJSA_SC_SB_EEES9_SE_SG_Li384ELb1ELb1ELb1ELb0EEENS1_36VarlenDynamicPersistentTileSchedulerILi192ELi128ELi384ELi128ELb1ELb1ELb1ELb0ELb1ELb1EEEEEEEEEvNT_6ParamsE)
        .other          _ZN7cutlass13device_kernelIN5flash11enable_sm90INS1_16FlashAttnFwdSm90INS1_25CollectiveMainloopFwdSm90ILi2EN4cute5tupleIJNS5_1CILi1EEES8_S8_EEENS6_IJNS7_ILi192EEENS7_ILi128EEENS7_ILi64EEEEEELi64ENS_10bfloat16_tEfNS_4arch4Sm90ELb0ELb0ELb1ELb1ELb1ELb0ELb0ELb1ELb1ELb1ELb1ELb0EEENS1_21CollectiveEpilogueFwdINS6_IJSA_SC_SB_EEES9_SE_SG_Li384ELb1ELb1ELb1ELb0EEENS1_36VarlenDynamicPersistentTileSchedulerILi192ELi128ELi384ELi128ELb1ELb1ELb1ELb0ELb1ELb1EEEEEEEEEvNT_6ParamsE,@"STO_CUDA_ENTRY STV_DEFAULT"
_ZN7cutlass13device_kernelIN5flash11enable_sm90INS1_16FlashAttnFwdSm90INS1_25CollectiveMainloopFwdSm90ILi2EN4cute5tupleIJNS5_1CILi1EEES8_S8_EEENS6_IJNS7_ILi192EEENS7_ILi128EEENS7_ILi64EEEEEELi64ENS_10bfloat16_tEfNS_4arch4Sm90ELb0ELb0ELb1ELb1ELb1ELb0ELb0ELb1ELb1ELb1ELb1ELb0EEENS1_21CollectiveEpilogueFwdINS6_IJSA_SC_SB_EEES9_SE_SG_Li384ELb1ELb1ELb1ELb0EEENS1_36VarlenDynamicPersistentTileSchedulerILi192ELi128ELi384ELi128ELb1ELb1ELb1ELb0ELb1ELb1EEEEEEEEEvNT_6ParamsE:
[----:B------:R-:W-:Y:S01]  /*0000*/  LDC R1, c[0x0][0x37c] ;  /* 0x0000df00ff017b82 */ /* 0x000fe20000000800 */
[----:B------:R-:W-:Y:S05]  /*0010*/  EXIT ;  /* 0x000000000000794d */ /* 0x000fea0003800000 */
.L_x_1:
        /* <DEDUP_REMOVED lines=14> */
.L_x_10:


//--------------------- .text._ZN7cutlass13device_kernelIN5flash11enable_sm90INS1_16FlashAttnFwdSm90INS1_25CollectiveMainloopFwdSm90ILi2EN4cute5tupleIJNS5_1CILi1EEES8_S8_EEENS6_IJNS7_ILi192EEENS7_ILi128EEENS7_ILi64EEEEEELi64ENS_10bfloat16_tEfNS_4arch4Sm90ELb0ELb0ELb1ELb1ELb1ELb1ELb0ELb1ELb1ELb1ELb1ELb0EEENS1_21CollectiveEpilogueFwdINS6_IJSA_SC_SB_EEES9_SE_SG_Li384ELb1ELb1ELb1ELb0EEENS1_36VarlenDynamicPersistentTileSchedulerILi192ELi128ELi384ELi128ELb1ELb1ELb1ELb0ELb1ELb1EEEEEEEEEvNT_6ParamsE --------------------------
	.section	.text._ZN7cutlass13device_kernelIN5flash11enable_sm90INS1_16FlashAttnFwdSm90INS1_25CollectiveMainloopFwdSm90ILi2EN4cute5tupleIJNS5_1CILi1EEES8_S8_EEENS6_IJNS7_ILi192EEENS7_ILi128EEENS7_ILi64EEEEEELi64ENS_10bfloat16_tEfNS_4arch4Sm90ELb0ELb0ELb1ELb1ELb1ELb1ELb0ELb1ELb1ELb1ELb1ELb0EEENS1_21CollectiveEpilogueFwdINS6_IJSA_SC_SB_EEES9_SE_SG_Li384ELb1ELb1ELb1ELb0EEENS1_36VarlenDynamicPersistentTileSchedulerILi192ELi128ELi384ELi128ELb1ELb1ELb1ELb0ELb1ELb1EEEEEEEEEvNT_6ParamsE,"ax",@progbits
	.align	128
.text._ZN7cutlass13device_kernelIN5flash11enable_sm90INS1_16FlashAttnFwdSm90INS1_25CollectiveMainloopFwdSm90ILi2EN4cute5tupleIJNS5_1CILi1EEES8_S8_EEENS6_IJNS7_ILi192EEENS7_ILi128EEENS7_ILi64EEEEEELi64ENS_10bfloat16_tEfNS_4arch4Sm90ELb0ELb0ELb1ELb1ELb1ELb1ELb0ELb1ELb1ELb1ELb1ELb0EEENS1_21CollectiveEpilogueFwdINS6_IJSA_SC_SB_EEES9_SE_SG_Li384ELb1ELb1ELb1ELb0EEENS1_36VarlenDynamicPersistentTileSchedulerILi192ELi128ELi384ELi128ELb1ELb1ELb1ELb0ELb1ELb1EEEEEEEEEvNT_6ParamsE:
        .type           _ZN7cutlass13device_kernelIN5flash11enable_sm90INS1_16FlashAttnFwdSm90INS1_25CollectiveMainloopFwdSm90ILi2EN4cute5tupleIJNS5_1CILi1EEES8_S8_EEENS6_IJNS7_ILi192EEENS7_ILi128EEENS7_ILi64EEEEEELi64ENS_10bfloat16_tEfNS_4arch4Sm90ELb0ELb0ELb1ELb1ELb1ELb1ELb0ELb1ELb1ELb1ELb1ELb0EEENS1_21CollectiveEpilogueFwdINS6_IJSA_SC_SB_EEES9_SE_SG_Li384ELb1ELb1ELb1ELb0EEENS1_36VarlenDynamicPersistentTileSchedulerILi192ELi128ELi384ELi128ELb1ELb1ELb1ELb0ELb1ELb1EEEEEEEEEvNT_6ParamsE,@function
        .size           _ZN7cutlass13device_kernelIN5flash11enable_sm90INS1_16FlashAttnFwdSm90INS1_25CollectiveMainloopFwdSm90ILi2EN4cute5tupleIJNS5_1CILi1EEES8_S8_EEENS6_IJNS7_ILi192EEENS7_ILi128EEENS7_ILi64EEEEEELi64ENS_10bfloat16_tEfNS_4arch4Sm90ELb0ELb0ELb1ELb1ELb1ELb1ELb0ELb1ELb1ELb1ELb1ELb0EEENS1_21CollectiveEpilogueFwdINS6_IJSA_SC_SB_EEES9_SE_SG_Li384ELb1ELb1ELb1ELb0EEENS1_36VarlenDynamicPersistentTileSchedulerILi192ELi128ELi384ELi128ELb1ELb1ELb1ELb0ELb1ELb1EEEEEEEEEvNT_6ParamsE,(.L_x_11 - _ZN7cutlass13device_kernelIN5flash11enable_sm90INS1_16FlashAttnFwdSm90INS1_25CollectiveMainloopFwdSm90ILi2EN4cute5tupleIJNS5_1CILi1EEES8_S8_EEENS6_IJNS7_ILi192EEENS7_ILi128EEENS7_ILi64EEEEEELi64ENS_10bfloat16_tEfNS_4arch4Sm90ELb0ELb0ELb1ELb1ELb1ELb1ELb0ELb1ELb1ELb1ELb1ELb0EEENS1_21CollectiveEpilogueFwdINS6_IJSA_SC_SB_EEES9_SE_SG_Li384ELb1ELb1ELb1ELb0EEENS1_36VarlenDynamicPersistentTileSchedulerILi192ELi128ELi384ELi128ELb1ELb1ELb1ELb0ELb1ELb1EEEEEEEEEvNT_6ParamsE)
        .other          _ZN7cutlass13device_kernelIN5flash11enable_sm90INS1_16FlashAttnFwdSm90INS1_25CollectiveMainloopFwdSm90ILi2EN4cute5tupleIJNS5_1CILi1EEES8_S8_EEENS6_IJNS7_ILi192EEENS7_ILi128EEENS7_ILi64EEEEEELi64ENS_10bfloat16_tEfNS_4arch4Sm90ELb0ELb0ELb1ELb1ELb1ELb1ELb0ELb1ELb1ELb1ELb1ELb0EEENS1_21CollectiveEpilogueFwdINS6_IJSA_SC_SB_EEES9_SE_SG_Li384ELb1ELb1ELb1ELb0EEENS1_36VarlenDynamicPersistentTileSchedulerILi192ELi128ELi384ELi128ELb1ELb1ELb1ELb0ELb1ELb1EEEEEEEEEvNT_6ParamsE,@"STO_CUDA_ENTRY STV_DEFAULT"
_ZN7cutlass13device_kernelIN5flash11enable_sm90INS1_16FlashAttnFwdSm90INS1_25CollectiveMainloopFwdSm90ILi2EN4cute5tupleIJNS5_1CILi1EEES8_S8_EEENS6_IJNS7_ILi192EEENS7_ILi128EEENS7_ILi64EEEEEELi64ENS_10bfloat16_tEfNS_4arch4Sm90ELb0ELb0ELb1ELb1ELb1ELb1ELb0ELb1ELb1ELb1ELb1ELb0EEENS1_21CollectiveEpilogueFwdINS6_IJSA_SC_SB_EEES9_SE_SG_Li384ELb1ELb1ELb1ELb0EEENS1_36VarlenDynamicPersistentTileSchedulerILi192ELi128ELi384ELi128ELb1ELb1ELb1ELb0ELb1ELb1EEEEEEEEEvNT_6ParamsE:
[----:B------:R-:W-:Y:S01]  /*0000*/  LDC R1, c[0x0][0x37c] ;  /* 0x0000df00ff017b82 */ /* 0x000fe20000000800 */
[----:B------:R-:W-:Y:S05]  /*0010*/  EXIT ;  /* 0x000000000000794d */ /* 0x000fea0003800000 */
.L_x_2:
        /* <DEDUP_REMOVED lines=14> */
.L_x_11:


//--------------------- .text._ZN7cutlass13device_kernelIN5flash11enable_sm90INS1_16FlashAttnFwdSm90INS1_25CollectiveMainloopFwdSm90ILi2EN4cute5tupleIJNS5_1CILi1EEES8_S8_EEENS6_IJNS7_ILi192EEENS7_ILi128EEENS7_ILi64EEEEEELi64ENS_10bfloat16_tEfNS_4arch4Sm90ELb0ELb1ELb1ELb0ELb1ELb0ELb0ELb1ELb1ELb1ELb1ELb0EEENS1_21CollectiveEpilogueFwdINS6_IJSA_SC_SB_EEES9_SE_SG_Li384ELb0ELb1ELb1ELb0EEENS1_19SingleTileSchedulerILb0ELb1ELb1ELi192EEEEEEEEEvNT_6ParamsE --------------------------
	.section	.text._ZN7cutlass13device_kernelIN5flash11enable_sm90INS1_16FlashAttnFwdSm90INS1_25CollectiveMainloopFwdSm90ILi2EN4cute5tupleIJNS5_1CILi1EEES8_S8_EEENS6_IJNS7_ILi192EEENS7_ILi128EEENS7_ILi64EEEEEELi64ENS_10bfloat16_tEfNS_4arch4Sm90ELb0ELb1ELb1ELb0ELb1ELb0ELb0ELb1ELb1ELb1ELb1ELb0EEENS1_21CollectiveEpilogueFwdINS6_IJSA_SC_SB_EEES9_SE_SG_Li384ELb0ELb1ELb1ELb0EEENS1_19SingleTileSchedulerILb0ELb1ELb1ELi192EEEEEEEEEvNT_6ParamsE,"ax",@progbits
	.align	128
.text._ZN7cutlass13device_kernelIN5flash11enable_sm90INS1_16FlashAttnFwdSm90INS1_25CollectiveMainloopFwdSm90ILi2EN4cute5tupleIJNS5_1CILi1EEES8_S8_EEENS6_IJNS7_ILi192EEENS7_ILi128EEENS7_ILi64EEEEEELi64ENS_10bfloat16_tEfNS_4arch4Sm90ELb0ELb1ELb1ELb0ELb1ELb0ELb0ELb1ELb1ELb1ELb1ELb0EEENS1_21CollectiveEpilogueFwdINS6_IJSA_SC_SB_EEES9_SE_SG_Li384ELb0ELb1ELb1ELb0EEENS1_19SingleTileSchedulerILb0ELb1ELb1ELi192EEEEEEEEEvNT_6ParamsE:
        .type           _ZN7cutlass13device_kernelIN5flash11enable_sm90INS1_16FlashAttnFwdSm90INS1_25CollectiveMainloopFwdSm90ILi2EN4cute5tupleIJNS5_1CILi1EEES8_S8_EEENS6_IJNS7_ILi192EEENS7_ILi128EEENS7_ILi64EEEEEELi64ENS_10bfloat16_tEfNS_4arch4Sm90ELb0ELb1ELb1ELb0ELb1ELb0ELb0ELb1ELb1ELb1ELb1ELb0EEENS1_21CollectiveEpilogueFwdINS6_IJSA_SC_SB_EEES9_SE_SG_Li384ELb0ELb1ELb1ELb0EEENS1_19SingleTileSchedulerILb0ELb1ELb1ELi192EEEEEEEEEvNT_6ParamsE,@function
        .size           _ZN7cutlass13device_kernelIN5flash11enable_sm90INS1_16FlashAttnFwdSm90INS1_25CollectiveMainloopFwdSm90ILi2EN4cute5tupleIJNS5_1CILi1EEES8_S8_EEENS6_IJNS7_ILi192EEENS7_ILi128EEENS7_ILi64EEEEEELi64ENS_10bfloat16_tEfNS_4arch4Sm90ELb0ELb1ELb1ELb0ELb1ELb0ELb0ELb1ELb1ELb1ELb1ELb0EEENS1_21CollectiveEpilogueFwdINS6_IJSA_SC_SB_EEES9_SE_SG_Li384ELb0ELb1ELb1ELb0EEENS1_19SingleTileSchedulerILb0ELb1ELb1ELi192EEEEEEEEEvNT_6ParamsE,(.L_x_12 - _ZN7cutlass13device_kernelIN5flash11enable_sm90INS1_16FlashAttnFwdSm90INS1_25CollectiveMainloopFwdSm90ILi2EN4cute5tupleIJNS5_1CILi1EEES8_S8_EEENS6_IJNS7_ILi192EEENS7_ILi128EEENS7_ILi64EEEEEELi64ENS_10bfloat16_tEfNS_4arch4Sm90ELb0ELb1ELb1ELb0ELb1ELb0ELb0ELb1ELb1ELb1ELb1ELb0EEENS1_21CollectiveEpilogueFwdINS6_IJSA_SC_SB_EEES9_SE_SG_Li384ELb0ELb1ELb1ELb0EEENS1_19SingleTileSchedulerILb0ELb1ELb1ELi192EEEEEEEEEvNT_6ParamsE)
        .other          _ZN7cutlass13device_kernelIN5flash11enable_sm90INS1_16FlashAttnFwdSm90INS1_25CollectiveMainloopFwdSm90ILi2EN4cute5tupleIJNS5_1CILi1EEES8_S8_EEENS6_IJNS7_ILi192EEENS7_ILi128EEENS7_ILi64EEEEEELi64ENS_10bfloat16_tEfNS_4arch4Sm90ELb0ELb1ELb1ELb0ELb1ELb0ELb0ELb1ELb1ELb1ELb1ELb0EEENS1_21CollectiveEpilogueFwdINS6_IJSA_SC_SB_EEES9_SE_SG_Li384ELb0ELb1ELb1ELb0EEENS1_19SingleTileSchedulerILb0ELb1ELb1ELi192EEEEEEEEEvNT_6ParamsE,@"STO_CUDA_ENTRY STV_DEFAULT"
_ZN7cutlass13device_kernelIN5flash11enable_sm90INS1_16FlashAttnFwdSm90INS1_25CollectiveMainloopFwdSm90ILi2EN4cute5tupleIJNS5_1CILi1EEES8_S8_EEENS6_IJNS7_ILi192EEENS7_ILi128EEENS7_ILi64EEEEEELi64ENS_10bfloat16_tEfNS_4arch4Sm90ELb0ELb1ELb1ELb0ELb1ELb0ELb0ELb1ELb1ELb1ELb1ELb0EEENS1_21CollectiveEpilogueFwdINS6_IJSA_SC_SB_EEES9_SE_SG_Li384ELb0ELb1ELb1ELb0EEENS1_19SingleTileSchedulerILb0ELb1ELb1ELi192EEEEEEEEEvNT_6ParamsE:
[----:B------:R-:W-:Y:S01]  /*0000*/  LDC R1, c[0x0][0x37c] ;  /* 0x0000df00ff017b82 */ /* 0x000fe20000000800 */
[----:B------:R-:W-:Y:S05]  /*0010*/  EXIT ;  /* 0x000000000000794d */ /* 0x000fea0003800000 */
.L_x_3:
        /* <DEDUP_REMOVED lines=14> */
.L_x_12:


//--------------------- .text._ZN7cutlass13device_kernelIN5flash11enable_sm90INS1_16FlashAttnFwdSm90INS1_25CollectiveMainloopFwdSm90ILi2EN4cute5tupleIJNS5_1CILi1EEES8_S8_EEENS6_IJNS7_ILi192EEENS7_ILi128EEENS7_ILi64EEEEEELi64ENS_10bfloat16_tEfNS_4arch4Sm90ELb0ELb1ELb1ELb1ELb1ELb0ELb0ELb1ELb1ELb1ELb1ELb0EEENS1_21CollectiveEpilogueFwdINS6_IJSA_SC_SB_EEES9_SE_SG_Li384ELb1ELb1ELb1ELb0EEENS1_36VarlenDynamicPersistentTileSchedulerILi192ELi128ELi384ELi128ELb1ELb1ELb1ELb1ELb0ELb1EEEEEEEEEvNT_6ParamsE --------------------------
	.section	.text._ZN7cutlass13device_kernelIN5flash11enable_sm90INS1_16FlashAttnFwdSm90INS1_25CollectiveMainloopFwdSm90ILi2EN4cute5tupleIJNS5_1CILi1EEES8_S8_EEENS6_IJNS7_ILi192EEENS7_ILi128EEENS7_ILi64EEEEEELi64ENS_10bfloat16_tEfNS_4arch4Sm90ELb0ELb1ELb1ELb1ELb1ELb0ELb0ELb1ELb1ELb1ELb1ELb0EEENS1_21CollectiveEpilogueFwdINS6_IJSA_SC_SB_EEES9_SE_SG_Li384ELb1ELb1ELb1ELb0EEENS1_36VarlenDynamicPersistentTileSchedulerILi192ELi128ELi384ELi128ELb1ELb1ELb1ELb1ELb0ELb1EEEEEEEEEvNT_6ParamsE,"ax",@progbits
	.align	128
.text._ZN7cutlass13device_kernelIN5flash11enable_sm90INS1_16FlashAttnFwdSm90INS1_25CollectiveMainloopFwdSm90ILi2EN4cute5tupleIJNS5_1CILi1EEES8_S8_EEENS6_IJNS7_ILi192EEENS7_ILi128EEENS7_ILi64EEEEEELi64ENS_10bfloat16_tEfNS_4arch4Sm90ELb0ELb1ELb1ELb1ELb1ELb0ELb0ELb1ELb1ELb1ELb1ELb0EEENS1_21CollectiveEpilogueFwdINS6_IJSA_SC_SB_EEES9_SE_SG_Li384ELb1ELb1ELb1ELb0EEENS1_36VarlenDynamicPersistentTileSchedulerILi192ELi128ELi384ELi128ELb1ELb1ELb1ELb1ELb0ELb1EEEEEEEEEvNT_6ParamsE:
        .type           _ZN7cutlass13device_kernelIN5flash11enable_sm90INS1_16FlashAttnFwdSm90INS1_25CollectiveMainloopFwdSm90ILi2EN4cute5tupleIJNS5_1CILi1EEES8_S8_EEENS6_IJNS7_ILi192EEENS7_ILi128EEENS7_ILi64EEEEEELi64ENS_10bfloat16_tEfNS_4arch4Sm90ELb0ELb1ELb1ELb1ELb1ELb0ELb0ELb1ELb1ELb1ELb1ELb0EEENS1_21CollectiveEpilogueFwdINS6_IJSA_SC_SB_EEES9_SE_SG_Li384ELb1ELb1ELb1ELb0EEENS1_36VarlenDynamicPersistentTileSchedulerILi192ELi128ELi384ELi128ELb1ELb1ELb1ELb1ELb0ELb1EEEEEEEEEvNT_6ParamsE,@function
        .size           _ZN7cutlass13device_kernelIN5flash11enable_sm90INS1_16FlashAttnFwdSm90INS1_25CollectiveMainloopFwdSm90ILi2EN4cute5tupleIJNS5_1CILi1EEES8_S8_EEENS6_IJNS7_ILi192EEENS7_ILi128EEENS7_ILi64EEEEEELi64ENS_10bfloat16_tEfNS_4arch4Sm90ELb0ELb1ELb1ELb1ELb1ELb0ELb0ELb1ELb1ELb1ELb1ELb0EEENS1_21CollectiveEpilogueFwdINS6_IJSA_SC_SB_EEES9_SE_SG_Li384ELb1ELb1ELb1ELb0EEENS1_36VarlenDynamicPersistentTileSchedulerILi192ELi128ELi384ELi128ELb1ELb1ELb1ELb1ELb0ELb1EEEEEEEEEvNT_6ParamsE,(.L_x_13 - _ZN7cutlass13device_kernelIN5flash11enable_sm90INS1_16FlashAttnFwdSm90INS1_25CollectiveMainloopFwdSm90ILi2EN4cute5tupleIJNS5_1CILi1EEES8_S8_EEENS6_IJNS7_ILi192EEENS7_ILi128EEENS7_ILi64EEEEEELi64ENS_10bfloat16_tEfNS_4arch4Sm90ELb0ELb1ELb1ELb1ELb1ELb0ELb0ELb1ELb1ELb1ELb1ELb0EEENS1_21CollectiveEpilogueFwdINS6_IJSA_SC_SB_EEES9_SE_SG_Li384ELb1ELb1ELb1ELb0EEENS1_36VarlenDynamicPersistentTileSchedulerILi192ELi128ELi384ELi128ELb1ELb1ELb1ELb1ELb0ELb1EEEEEEEEEvNT_6ParamsE)
        .other          _ZN7cutlass13device_kernelIN5flash11enable_sm90INS1_16FlashAttnFwdSm90INS1_25CollectiveMainloopFwdSm90ILi2EN4cute5tupleIJNS5_1CILi1EEES8_S8_EEENS6_IJNS7_ILi192EEENS7_ILi128EEENS7_ILi64EEEEEELi64ENS_10bfloat16_tEfNS_4arch4Sm90ELb0ELb1ELb1ELb1ELb1ELb0ELb0ELb1ELb1ELb1ELb1ELb0EEENS1_21CollectiveEpilogueFwdINS6_IJSA_SC_SB_EEES9_SE_SG_Li384ELb1ELb1ELb1ELb0EEENS1_36VarlenDynamicPersistentTileSchedulerILi192ELi128ELi384ELi128ELb1ELb1ELb1ELb1ELb0ELb1EEEEEEEEEvNT_6ParamsE,@"STO_CUDA_ENTRY STV_DEFAULT"
_ZN7cutlass13device_kernelIN5flash11enable_sm90INS1_16FlashAttnFwdSm90INS1_25CollectiveMainloopFwdSm90ILi2EN4cute5tupleIJNS5_1CILi1EEES8_S8_EEENS6_IJNS7_ILi192EEENS7_ILi128EEENS7_ILi64EEEEEELi64ENS_10bfloat16_tEfNS_4arch4Sm90ELb0ELb1ELb1ELb1ELb1ELb0ELb0ELb1ELb1ELb1ELb1ELb0EEENS1_21CollectiveEpilogueFwdINS6_IJSA_SC_SB_EEES9_SE_SG_Li384ELb1ELb1ELb1ELb0EEENS1_36VarlenDynamicPersistentTileSchedulerILi192ELi128ELi384ELi128ELb1ELb1ELb1ELb1ELb0ELb1EEEEEEEEEvNT_6ParamsE:
[----:B------:R-:W-:Y:S01]  /*0000*/  LDC R1, c[0x0][0x37c] ;  /* 0x0000df00ff017b82 */ /* 0x000fe20000000800 */
[----:B------:R-:W-:Y:S05]  /*0010*/  EXIT ;  /* 0x000000000000794d */ /* 0x000fea0003800000 */
.L_x_4:
        /* <DEDUP_REMOVED lines=14> */
.L_x_13:


//--------------------- .text._ZN7cutlass13device_kernelIN5flash11enable_sm90INS1_16FlashAttnFwdSm90INS1_25CollectiveMainloopFwdSm90ILi2EN4cute5tupleIJNS5_1CILi1EEES8_S8_EEENS6_IJNS7_ILi192EEENS7_ILi128EEENS7_ILi64EEEEEELi64ENS_10bfloat16_tEfNS_4arch4Sm90ELb0ELb1ELb1ELb1ELb1ELb1ELb0ELb1ELb1ELb1ELb1ELb0EEENS1_21CollectiveEpilogueFwdINS6_IJSA_SC_SB_EEES9_SE_SG_Li384ELb1ELb1ELb1ELb0EEENS1_36VarlenDynamicPersistentTileSchedulerILi192ELi128ELi384ELi128ELb1ELb1ELb1ELb1ELb0ELb1EEEEEEEEEvNT_6ParamsE --------------------------
	.section	.text._ZN7cutlass13device_kernelIN5flash11enable_sm90INS1_16FlashAttnFwdSm90INS1_25CollectiveMainloopFwdSm90ILi2EN4cute5tupleIJNS5_1CILi1EEES8_S8_EEENS6_IJNS7_ILi192EEENS7_ILi128EEENS7_ILi64EEEEEELi64ENS_10bfloat16_tEfNS_4arch4Sm90ELb0ELb1ELb1ELb1ELb1ELb1ELb0ELb1ELb1ELb1ELb1ELb0EEENS1_21CollectiveEpilogueFwdINS6_IJSA_SC_SB_EEES9_SE_SG_Li384ELb1ELb1ELb1ELb0EEENS1_36VarlenDynamicPersistentTileSchedulerILi192ELi128ELi384ELi128ELb1ELb1ELb1ELb1ELb0ELb1EEEEEEEEEvNT_6ParamsE,"ax",@progbits
	.align	128
.text._ZN7cutlass13device_kernelIN5flash11enable_sm90INS1_16FlashAttnFwdSm90INS1_25CollectiveMainloopFwdSm90ILi2EN4cute5tupleIJNS5_1CILi1EEES8_S8_EEENS6_IJNS7_ILi192EEENS7_ILi128EEENS7_ILi64EEEEEELi64ENS_10bfloat16_tEfNS_4arch4Sm90ELb0ELb1ELb1ELb1ELb1ELb1ELb0ELb1ELb1ELb1ELb1ELb0EEENS1_21CollectiveEpilogueFwdINS6_IJSA_SC_SB_EEES9_SE_SG_Li384ELb1ELb1ELb1ELb0EEENS1_36VarlenDynamicPersistentTileSchedulerILi192ELi128ELi384ELi128ELb1ELb1ELb1ELb1ELb0ELb1EEEEEEEEEvNT_6ParamsE:
        .type           _ZN7cutlass13device_kernelIN5flash11enable_sm90INS1_16FlashAttnFwdSm90INS1_25CollectiveMainloopFwdSm90ILi2EN4cute5tupleIJNS5_1CILi1EEES8_S8_EEENS6_IJNS7_ILi192EEENS7_ILi128EEENS7_ILi64EEEEEELi64ENS_10bfloat16_tEfNS_4arch4Sm90ELb0ELb1ELb1ELb1ELb1ELb1ELb0ELb1ELb1ELb1ELb1ELb0EEENS1_21CollectiveEpilogueFwdINS6_IJSA_SC_SB_EEES9_SE_SG_Li384ELb1ELb1ELb1ELb0EEENS1_36VarlenDynamicPersistentTileSchedulerILi192ELi128ELi384ELi128ELb1ELb1ELb1ELb1ELb0ELb1EEEEEEEEEvNT_6ParamsE,@function
        .size           _ZN7cutlass13device_kernelIN5flash11enable_sm90INS1_16FlashAttnFwdSm90INS1_25CollectiveMainloopFwdSm90ILi2EN4cute5tupleIJNS5_1CILi1EEES8_S8_EEENS6_IJNS7_ILi192EEENS7_ILi128EEENS7_ILi64EEEEEELi64ENS_10bfloat16_tEfNS_4arch4Sm90ELb0ELb1ELb1ELb1ELb1ELb1ELb0ELb1ELb1ELb1ELb1ELb0EEENS1_21CollectiveEpilogueFwdINS6_IJSA_SC_SB_EEES9_SE_SG_Li384ELb1ELb1ELb1ELb0EEENS1_36VarlenDynamicPersistentTileSchedulerILi192ELi128ELi384ELi128ELb1ELb1ELb1ELb1ELb0ELb1EEEEEEEEEvNT_6ParamsE,(.L_x_14 - _ZN7cutlass13device_kernelIN5flash11enable_sm90INS1_16FlashAttnFwdSm90INS1_25CollectiveMainloopFwdSm90ILi2EN4cute5tupleIJNS5_1CILi1EEES8_S8_EEENS6_IJNS7_ILi192EEENS7_ILi128EEENS7_ILi64EEEEEELi64ENS_10bfloat16_tEfNS_4arch4Sm90ELb0ELb1ELb1ELb1ELb1ELb1ELb0ELb1ELb1ELb1ELb1ELb0EEENS1_21CollectiveEpilogueFwdINS6_IJSA_SC_SB_EEES9_SE_SG_Li384ELb1ELb1ELb1ELb0EEENS1_36VarlenDynamicPersistentTileSchedulerILi192ELi128ELi384ELi128ELb1ELb1ELb1ELb1ELb0ELb1EEEEEEEEEvNT_6ParamsE)
        .other          _ZN7cutlass13device_kernelIN5flash11enable_sm90INS1_16FlashAttnFwdSm90INS1_25CollectiveMainloopFwdSm90ILi2EN4cute5tupleIJNS5_1CILi1EEES8_S8_EEENS6_IJNS7_ILi192EEENS7_ILi128EEENS7_ILi64EEEEEELi64ENS_10bfloat16_tEfNS_4arch4Sm90ELb0ELb1ELb1ELb1ELb1ELb1ELb0ELb1ELb1ELb1ELb1ELb0EEENS1_21CollectiveEpilogueFwdINS6_IJSA_SC_SB_EEES9_SE_SG_Li384ELb1ELb1ELb1ELb0EEENS1_36VarlenDynamicPersistentTileSchedulerILi192ELi128ELi384ELi128ELb1ELb1ELb1ELb1ELb0ELb1EEEEEEEEEvNT_6ParamsE,@"STO_CUDA_ENTRY STV_DEFAULT"
_ZN7cutlass13device_kernelIN5flash11enable_sm90INS1_16FlashAttnFwdSm90INS1_25CollectiveMainloopFwdSm90ILi2EN4cute5tupleIJNS5_1CILi1EEES8_S8_EEENS6_IJNS7_ILi192EEENS7_ILi128EEENS7_ILi64EEEEEELi64ENS_10bfloat16_tEfNS_4arch4Sm90ELb0ELb1ELb1ELb1ELb1ELb1ELb0ELb1ELb1ELb1ELb1ELb0EEENS1_21CollectiveEpilogueFwdINS6_IJSA_SC_SB_EEES9_SE_SG_Li384ELb1ELb1ELb1ELb0EEENS1_36VarlenDynamicPersistentTileSchedulerILi192ELi128ELi384ELi128ELb1ELb1ELb1ELb1ELb0ELb1EEEEEEEEEvNT_6ParamsE:
[----:B------:R-:W-:Y:S01]  /*0000*/  LDC R1, c[0x0][0x37c] ;  /* 0x0000df00ff017b82 */ /* 0x000fe20000000800 */
[----:B------:R-:W-:Y:S05]  /*0010*/  EXIT ;  /* 0x000000000000794d */ /* 0x000fea0003800000 */
.L_x_5:
        /* <DEDUP_REMOVED lines=14> */
.L_x_14:


//--------------------- .text._ZN7cutlass13device_kernelIN5flash11enable_sm90INS1_16FlashAttnFwdSm90INS1_25CollectiveMainloopFwdSm90ILi2EN4cute5tupleIJNS5_1CILi1EEES8_S8_EEENS6_IJNS7_ILi192EEENS7_ILi128EEENS7_ILi64EEEEEELi64ENS_10bfloat16_tEfNS_4arch4Sm90ELb1ELb0ELb1ELb0ELb1ELb0ELb0ELb1ELb1ELb1ELb1ELb0EEENS1_21CollectiveEpilogueFwdINS6_IJSA_SC_SB_EEES9_SE_SG_Li384ELb0ELb1ELb1ELb0EEENS1_19SingleTileSchedulerILb0ELb1ELb1ELi192EEEEEEEEEvNT_6ParamsE --------------------------
	.section	.text._ZN7cutlass13device_kernelIN5flash11enable_sm90INS1_16FlashAttnFwdSm90INS1_25CollectiveMainloopFwdSm90ILi2EN4cute5tupleIJNS5_1CILi1EEES8_S8_EEENS6_IJNS7_ILi192EEENS7_ILi128EEENS7_ILi64EEEEEELi64ENS_10bfloat16_tEfNS_4arch4Sm90ELb1ELb0ELb1ELb0ELb1ELb0ELb0ELb1ELb1ELb1ELb1ELb0EEENS1_21CollectiveEpilogueFwdINS6_IJSA_SC_SB_EEES9_SE_SG_Li384ELb0ELb1ELb1ELb0EEENS1_19SingleTileSchedulerILb0ELb1ELb1ELi192EEEEEEEEEvNT_6ParamsE,"ax",@progbits
	.align	128
.text._ZN7cutlass13device_kernelIN5flash11enable_sm90INS1_16FlashAttnFwdSm90INS1_25CollectiveMainloopFwdSm90ILi2EN4cute5tupleIJNS5_1CILi1EEES8_S8_EEENS6_IJNS7_ILi192EEENS7_ILi128EEENS7_ILi64EEEEEELi64ENS_10bfloat16_tEfNS_4arch4Sm90ELb1ELb0ELb1ELb0ELb1ELb0ELb0ELb1ELb1ELb1ELb1ELb0EEENS1_21CollectiveEpilogueFwdINS6_IJSA_SC_SB_EEES9_SE_SG_Li384ELb0ELb1ELb1ELb0EEENS1_19SingleTileSchedulerILb0ELb1ELb1ELi192EEEEEEEEEvNT_6ParamsE:
        .type           _ZN7cutlass13device_kernelIN5flash11enable_sm90INS1_16FlashAttnFwdSm90INS1_25CollectiveMainloopFwdSm90ILi2EN4cute5tupleIJNS5_1CILi1EEES8_S8_EEENS6_IJNS7_ILi192EEENS7_ILi128EEENS7_ILi64EEEEEELi64ENS_10bfloat16_tEfNS_4arch4Sm90ELb1ELb0ELb1ELb0ELb1ELb0ELb0ELb1ELb1ELb1ELb1ELb0EEENS1_21CollectiveEpilogueFwdINS6_IJSA_SC_SB_EEES9_SE_SG_Li384ELb0ELb1ELb1ELb0EEENS1_19SingleTileSchedulerILb0ELb1ELb1ELi192EEEEEEEEEvNT_6ParamsE,@function
        .size           _ZN7cutlass13device_kernelIN5flash11enable_sm90INS1_16FlashAttnFwdSm90INS1_25CollectiveMainloopFwdSm90ILi2EN4cute5tupleIJNS5_1CILi1EEES8_S8_EEENS6_IJNS7_ILi192EEENS7_ILi128EEENS7_ILi64EEEEEELi64ENS_10bfloat16_tEfNS_4arch4Sm90ELb1ELb0ELb1ELb0ELb1ELb0ELb0ELb1ELb1ELb1ELb1ELb0EEENS1_21CollectiveEpilogueFwdINS6_IJSA_SC_SB_EEES9_SE_SG_Li384ELb0ELb1ELb1ELb0EEENS1_19SingleTileSchedulerILb0ELb1ELb1ELi192EEEEEEEEEvNT_6ParamsE,(.L_x_15 - _ZN7cutlass13device_kernelIN5flash11enable_sm90INS1_16FlashAttnFwdSm90INS1_25CollectiveMainloopFwdSm90ILi2EN4cute5tupleIJNS5_1CILi1EEES8_S8_EEENS6_IJNS7_ILi192EEENS7_ILi128EEENS7_ILi64EEEEEELi64ENS_10bfloat16_tEfNS_4arch4Sm90ELb1ELb0ELb1ELb0ELb1ELb0ELb0ELb1ELb1ELb1ELb1ELb0EEENS1_21CollectiveEpilogueFwdINS6_IJSA_SC_SB_EEES9_SE_SG_Li384ELb0ELb1ELb1ELb0EEENS1_19SingleTileSchedulerILb0ELb1ELb1ELi192EEEEEEEEEvNT_6ParamsE)
        .other          _ZN7cutlass13device_kernelIN5flash11enable_sm90INS1_16FlashAttnFwdSm90INS1_25CollectiveMainloopFwdSm90ILi2EN4cute5tupleIJNS5_1CILi1EEES8_S8_EEENS6_IJNS7_ILi192EEENS7_ILi128EEENS7_ILi64EEEEEELi64ENS_10bfloat16_tEfNS_4arch4Sm90ELb1ELb0ELb1ELb0ELb1ELb0ELb0ELb1ELb1ELb1ELb1ELb0EEENS1_21CollectiveEpilogueFwdINS6_IJSA_SC_SB_EEES9_SE_SG_Li384ELb0ELb1ELb1ELb0EEENS1_19SingleTileSchedulerILb0ELb1ELb1ELi192EEEEEEEEEvNT_6ParamsE,@"STO_CUDA_ENTRY STV_DEFAULT"
_ZN7cutlass13device_kernelIN5flash11enable_sm90INS1_16FlashAttnFwdSm90INS1_25CollectiveMainloopFwdSm90ILi2EN4cute5tupleIJNS5_1CILi1EEES8_S8_EEENS6_IJNS7_ILi192EEENS7_ILi128EEENS7_ILi64EEEEEELi64ENS_10bfloat16_tEfNS_4arch4Sm90ELb1ELb0ELb1ELb0ELb1ELb0ELb0ELb1ELb1ELb1ELb1ELb0EEENS1_21CollectiveEpilogueFwdINS6_IJSA_SC_SB_EEES9_SE_SG_Li384ELb0ELb1ELb1ELb0EEENS1_19SingleTileSchedulerILb0ELb1ELb1ELi192EEEEEEEEEvNT_6ParamsE:
[----:B------:R-:W-:Y:S01]  /*0000*/  LDC R1, c[0x0][0x37c] ;  /* 0x0000df00ff017b82 */ /* 0x000fe20000000800 */
[----:B------:R-:W-:Y:S05]  /*0010*/  EXIT ;  /* 0x000000000000794d */ /* 0x000fea0003800000 */
.L_x_6:
        /* <DEDUP_REMOVED lines=14> */
.L_x_15:


//--------------------- .text._ZN7cutlass13device_kernelIN5flash11enable_sm90INS1_16FlashAttnFwdSm90INS1_25CollectiveMainloopFwdSm90ILi2EN4cute5tupleIJNS5_1CILi1EEES8_S8_EEENS6_IJNS7_ILi192EEENS7_ILi128EEENS7_ILi64EEEEEELi64ENS_10bfloat16_tEfNS_4arch4Sm90ELb1ELb0ELb1ELb1ELb1ELb0ELb0ELb1ELb1ELb1ELb1ELb0EEENS1_21CollectiveEpilogueFwdINS6_IJSA_SC_SB_EEES9_SE_SG_Li384ELb1ELb1ELb1ELb0EEENS1_36VarlenDynamicPersistentTileSchedulerILi192ELi128ELi384ELi128ELb1ELb1ELb1ELb1ELb1ELb1EEEEEEEEEvNT_6ParamsE --------------------------
	.section	.text._ZN7cutlass13device_kernelIN5flash11enable_sm90INS1_16FlashAttnFwdSm90INS1_25CollectiveMainloopFwdSm90ILi2EN4cute5tupleIJNS5_1CILi1EEES8_S8_EEENS6_IJNS7_ILi192EEENS7_ILi128EEENS7_ILi64EEEEEELi64ENS_10bfloat16_tEfNS_4arch4Sm90ELb1ELb0ELb1ELb1ELb1ELb0ELb0ELb1ELb1ELb1ELb1ELb0EEENS1_21CollectiveEpilogueFwdINS6_IJSA_SC_SB_EEES9_SE_SG_Li384ELb1ELb1ELb1ELb0EEENS1_36VarlenDynamicPersistentTileSchedulerILi192ELi128ELi384ELi128ELb1ELb1ELb1ELb1ELb1ELb1EEEEEEEEEvNT_6ParamsE,"ax",@progbits
	.align	128
.text._ZN7cutlass13device_kernelIN5flash11enable_sm90INS1_16FlashAttnFwdSm90INS1_25CollectiveMainloopFwdSm90ILi2EN4cute5tupleIJNS5_1CILi1EEES8_S8_EEENS6_IJNS7_ILi192EEENS7_ILi128EEENS7_ILi64EEEEEELi64ENS_10bfloat16_tEfNS_4arch4Sm90ELb1ELb0ELb1ELb1ELb1ELb0ELb0ELb1ELb1ELb1ELb1ELb0EEENS1_21CollectiveEpilogueFwdINS6_IJSA_SC_SB_EEES9_SE_SG_Li384ELb1ELb1ELb1ELb0EEENS1_36VarlenDynamicPersistentTileSchedulerILi192ELi128ELi384ELi128ELb1ELb1ELb1ELb1ELb1ELb1EEEEEEEEEvNT_6ParamsE:
        .type           _ZN7cutlass13device_kernelIN5flash11enable_sm90INS1_16FlashAttnFwdSm90INS1_25CollectiveMainloopFwdSm90ILi2EN4cute5tupleIJNS5_1CILi1EEES8_S8_EEENS6_IJNS7_ILi192EEENS7_ILi128EEENS7_ILi64EEEEEELi64ENS_10bfloat16_tEfNS_4arch4Sm90ELb1ELb0ELb1ELb1ELb1ELb0ELb0ELb1ELb1ELb1ELb1ELb0EEENS1_21CollectiveEpilogueFwdINS6_IJSA_SC_SB_EEES9_SE_SG_Li384ELb1ELb1ELb1ELb0EEENS1_36VarlenDynamicPersistentTileSchedulerILi192ELi128ELi384ELi128ELb1ELb1ELb1ELb1ELb1ELb1EEEEEEEEEvNT_6ParamsE,@function
        .size           _ZN7cutlass13device_kernelIN5flash11enable_sm90INS1_16FlashAttnFwdSm90INS1_25CollectiveMainloopFwdSm90ILi2EN4cute5tupleIJNS5_1CILi1EEES8_S8_EEENS6_IJNS7_ILi192EEENS7_ILi128EEENS7_ILi64EEEEEELi64ENS_10bfloat16_tEfNS_4arch4Sm90ELb1ELb0ELb1ELb1ELb1ELb0ELb0ELb1ELb1ELb1ELb1ELb0EEENS1_21CollectiveEpilogueFwdINS6_IJSA_SC_SB_EEES9_SE_SG_Li384ELb1ELb1ELb1ELb0EEENS1_36VarlenDynamicPersistentTileSchedulerILi192ELi128ELi384ELi128ELb1ELb1ELb1ELb1ELb1ELb1EEEEEEEEEvNT_6ParamsE,(.L_x_16 - _ZN7cutlass13device_kernelIN5flash11enable_sm90INS1_16FlashAttnFwdSm90INS1_25CollectiveMainloopFwdSm90ILi2EN4cute5tupleIJNS5_1CILi1EEES8_S8_EEENS6_IJNS7_ILi192EEENS7_ILi128EEENS7_ILi64EEEEEELi64ENS_10bfloat16_tEfNS_4arch4Sm90ELb1ELb0ELb1ELb1ELb1ELb0ELb0ELb1ELb1ELb1ELb1ELb0EEENS1_21CollectiveEpilogueFwdINS6_IJSA_SC_SB_EEES9_SE_SG_Li384ELb1ELb1ELb1ELb0EEENS1_36VarlenDynamicPersistentTileSchedulerILi192ELi128ELi384ELi128ELb1ELb1ELb1ELb1ELb1ELb1EEEEEEEEEvNT_6ParamsE)
        .other          _ZN7cutlass13device_kernelIN5flash11enable_sm90INS1_16FlashAttnFwdSm90INS1_25CollectiveMainloopFwdSm90ILi2EN4cute5tupleIJNS5_1CILi1EEES8_S8_EEENS6_IJNS7_ILi192EEENS7_ILi128EEENS7_ILi64EEEEEELi64ENS_10bfloat16_tEfNS_4arch4Sm90ELb1ELb0ELb1ELb1ELb1ELb0ELb0ELb1ELb1ELb1ELb1ELb0EEENS1_21CollectiveEpilogueFwdINS6_IJSA_SC_SB_EEES9_SE_SG_Li384ELb1ELb1ELb1ELb0EEENS1_36VarlenDynamicPersistentTileSchedulerILi192ELi128ELi384ELi128ELb1ELb1ELb1ELb1ELb1ELb1EEEEEEEEEvNT_6ParamsE,@"STO_CUDA_ENTRY STV_DEFAULT"
_ZN7cutlass13device_kernelIN5flash11enable_sm90INS1_16FlashAttnFwdSm90INS1_25CollectiveMainloopFwdSm90ILi2EN4cute5tupleIJNS5_1CILi1EEES8_S8_EEENS6_IJNS7_ILi192EEENS7_ILi128EEENS7_ILi64EEEEEELi64ENS_10bfloat16_tEfNS_4arch4Sm90ELb1ELb0ELb1ELb1ELb1ELb0ELb0ELb1ELb1ELb1ELb1ELb0EEENS1_21CollectiveEpilogueFwdINS6_IJSA_SC_SB_EEES9_SE_SG_Li384ELb1ELb1ELb1ELb0EEENS1_36VarlenDynamicPersistentTileSchedulerILi192ELi128ELi384ELi128ELb1ELb1ELb1ELb1ELb1ELb1EEEEEEEEEvNT_6ParamsE:
[----:B------:R-:W-:Y:S01]  /*0000*/  LDC R1, c[0x0][0x37c] ;  /* 0x0000df00ff017b82 */ /* 0x000fe20000000800 */
[----:B------:R-:W-:Y:S05]  /*0010*/  EXIT ;  /* 0x000000000000794d */ /* 0x000fea0003800000 */
.L_x_7:
        /* <DEDUP_REMOVED lines=14> */
.L_x_16:


//--------------------- .text._ZN7cutlass13device_kernelIN5flash11enable_sm90INS1_16FlashAttnFwdSm90INS1_25CollectiveMainloopFwdSm90ILi2EN4cute5tupleIJNS5_1CILi1EEES8_S8_EEENS6_IJNS7_ILi192EEENS7_ILi128EEENS7_ILi64EEEEEELi64ENS_10bfloat16_tEfNS_4arch4Sm90ELb1ELb0ELb1ELb1ELb1ELb1ELb0ELb1ELb1ELb1ELb1ELb0EEENS1_21CollectiveEpilogueFwdINS6_IJSA_SC_SB_EEES9_SE_SG_Li384ELb1ELb1ELb1ELb0EEENS1_36VarlenDynamicPersistentTileSchedulerILi192ELi128ELi384ELi128ELb1ELb1ELb1ELb1ELb1ELb1EEEEEEEEEvNT_6ParamsE --------------------------
	.section	.text._ZN7cutlass13device_kernelIN5flash11enable_sm90INS1_16FlashAttnFwdSm90INS1_25CollectiveMainloopFwdSm90ILi2EN4cute5tupleIJNS5_1CILi1EEES8_S8_EEENS6_IJNS7_ILi192EEENS7_ILi128EEENS7_ILi64EEEEEELi64ENS_10bfloat16_tEfNS_4arch4Sm90ELb1ELb0ELb1ELb1ELb1ELb1ELb0ELb1ELb1ELb1ELb1ELb0EEENS1_21CollectiveEpilogueFwdINS6_IJSA_SC_SB_EEES9_SE_SG_Li384ELb1ELb1ELb1ELb0EEENS1_36VarlenDynamicPersistentTileSchedulerILi192ELi128ELi384ELi128ELb1ELb1ELb1ELb1ELb1ELb1EEEEEEEEEvNT_6ParamsE,"ax",@progbits
	.align	128
.text._ZN7cutlass13device_kernelIN5flash11enable_sm90INS1_16FlashAttnFwdSm90INS1_25CollectiveMainloopFwdSm90ILi2EN4cute5tupleIJNS5_1CILi1EEES8_S8_EEENS6_IJNS7_ILi192EEENS7_ILi128EEENS7_ILi64EEEEEELi64ENS_10bfloat16_tEfNS_4arch4Sm90ELb1ELb0ELb1ELb1ELb1ELb1ELb0ELb1ELb1ELb1ELb1ELb0EEENS1_21CollectiveEpilogueFwdINS6_IJSA_SC_SB_EEES9_SE_SG_Li384ELb1ELb1ELb1ELb0EEENS1_36VarlenDynamicPersistentTileSchedulerILi192ELi128ELi384ELi128ELb1ELb1ELb1ELb1ELb1ELb1EEEEEEEEEvNT_6ParamsE:
        .type           _ZN7cutlass13device_kernelIN5flash11enable_sm90INS1_16FlashAttnFwdSm90INS1_25CollectiveMainloopFwdSm90ILi2EN4cute5tupleIJNS5_1CILi1EEES8_S8_EEENS6_IJNS7_ILi192EEENS7_ILi128EEENS7_ILi64EEEEEELi64ENS_10bfloat16_tEfNS_4arch4Sm90ELb1ELb0ELb1ELb1ELb1ELb1ELb0ELb1ELb1ELb1ELb1ELb0EEENS1_21CollectiveEpilogueFwdINS6_IJSA_SC_SB_EEES9_SE_SG_Li384ELb1ELb1ELb1ELb0EEENS1_36VarlenDynamicPersistentTileSchedulerILi192ELi128ELi384ELi128ELb1ELb1ELb1ELb1ELb1ELb1EEEEEEEEEvNT_6ParamsE,@function
        .size           _ZN7cutlass13device_kernelIN5flash11enable_sm90INS1_16FlashAttnFwdSm90INS1_25CollectiveMainloopFwdSm90ILi2EN4cute5tupleIJNS5_1CILi1EEES8_S8_EEENS6_IJNS7_ILi192EEENS7_ILi128EEENS7_ILi64EEEEEELi64ENS_10bfloat16_tEfNS_4arch4Sm90ELb1ELb0ELb1ELb1ELb1ELb1ELb0ELb1ELb1ELb1ELb1ELb0EEENS1_21CollectiveEpilogueFwdINS6_IJSA_SC_SB_EEES9_SE_SG_Li384ELb1ELb1ELb1ELb0EEENS1_36VarlenDynamicPersistentTileSchedulerILi192ELi128ELi384ELi128ELb1ELb1ELb1ELb1ELb1ELb1EEEEEEEEEvNT_6ParamsE,(.L_x_17 - _ZN7cutlass13device_kernelIN5flash11enable_sm90INS1_16FlashAttnFwdSm90INS1_25CollectiveMainloopFwdSm90ILi2EN4cute5tupleIJNS5_1CILi1EEES8_S8_EEENS6_IJNS7_ILi192EEENS7_ILi128EEENS7_ILi64EEEEEELi64ENS_10bfloat16_tEfNS_4arch4Sm90ELb1ELb0ELb1ELb1ELb1ELb1ELb0ELb1ELb1ELb1ELb1ELb0EEENS1_21CollectiveEpilogueFwdINS6_IJSA_SC_SB_EEES9_SE_SG_Li384ELb1ELb1ELb1ELb0EEENS1_36VarlenDynamicPersistentTileSchedulerILi192ELi128ELi384ELi128ELb1ELb1ELb1ELb1ELb1ELb1EEEEEEEEEvNT_6ParamsE)
        .other          _ZN7cutlass13device_kernelIN5flash11enable_sm90INS1_16FlashAttnFwdSm90INS1_25CollectiveMainloopFwdSm90ILi2EN4cute5tupleIJNS5_1CILi1EEES8_S8_EEENS6_IJNS7_ILi192EEENS7_ILi128EEENS7_ILi64EEEEEELi64ENS_10bfloat16_tEfNS_4arch4Sm90ELb1ELb0ELb1ELb1ELb1ELb1ELb0ELb1ELb1ELb1ELb1ELb0EEENS1_21CollectiveEpilogueFwdINS6_IJSA_SC_SB_EEES9_SE_SG_Li384ELb1ELb1ELb1ELb0EEENS1_36VarlenDynamicPersistentTileSchedulerILi192ELi128ELi384ELi128ELb1ELb1ELb1ELb1ELb1ELb1EEEEEEEEEvNT_6ParamsE,@"STO_CUDA_ENTRY STV_DEFAULT"
_ZN7cutlass13device_kernelIN5flash11enable_sm90INS1_16FlashAttnFwdSm90INS1_25CollectiveMainloopFwdSm90ILi2EN4cute5tupleIJNS5_1CILi1EEES8_S8_EEENS6_IJNS7_ILi192EEENS7_ILi128EEENS7_ILi64EEEEEELi64ENS_10bfloat16_tEfNS_4arch4Sm90ELb1ELb0ELb1ELb1ELb1ELb1ELb0ELb1ELb1ELb1ELb1ELb0EEENS1_21CollectiveEpilogueFwdINS6_IJSA_SC_SB_EEES9_SE_SG_Li384ELb1ELb1ELb1ELb0EEENS1_36VarlenDynamicPersistentTileSchedulerILi192ELi128ELi384ELi128ELb1ELb1ELb1ELb1ELb1ELb1EEEEEEEEEvNT_6ParamsE:
[----:B------:R-:W-:Y:S01]  /*0000*/  LDC R1, c[0x0][0x37c] ;  /* 0x0000df00ff017b82 */ /* 0x000fe20000000800 */
[----:B------:R-:W-:Y:S05]  /*0010*/  EXIT ;  /* 0x000000000000794d */ /* 0x000fea0003800000 */
.L_x_8:
        /* <DEDUP_REMOVED lines=14> */
.L_x_17:


//--------------------- .nv.shared.reserved.0     --------------------------
	.section	.nv.shared.reserved.0,"aw",@nobits
	.weak		__nv_reservedSMEM_offset_0_alias
	.size		__nv_reservedSMEM_offset_0_alias, 0, 64
	.other		__nv_reservedSMEM_offset_0_alias,@"STO_CUDA_RESERVED_SHARED STV_DEFAULT"
__nv_reservedSMEM_offset_0_alias:
	.zero		0
	.zero		64


//--------------------- .nv.global                --------------------------
	.section	.nv.global,"aw",@nobits
.nv.global:
	.type		_ZN85_INTERNAL_b346540a_49_flash_fwd_hdim64_bf16_paged_split_softcap_sm90_cu_ceb34e2a_34804cute1_E,@object
	.size		_ZN85_INTERNAL_b346540a_49_flash_fwd_hdim64_bf16_paged_split_softcap_sm90_cu_ceb34e2a_34804cute1_E,(_ZN85_INTERNAL_b346540a_49_flash_fwd_hdim64_bf16_paged_split_softcap_sm90_cu_ceb34e2a_34804cuda3std3__45__cpo6cbeginE - _ZN85_INTERNAL_b346540a_49_flash_fwd_hdim64_bf16_paged_split_softcap_sm90_cu_ceb34e2a_34804cute1_E)
_ZN85_INTERNAL_b346540a_49_flash_fwd_hdim64_bf16_paged_split_softcap_sm90_cu_ceb34e2a_34804cute1_E:
	.zero		1
	.type		_ZN85_INTERNAL_b346540a_49_flash_fwd_hdim64_bf16_paged_split_softcap_sm90_cu_ceb34e2a_34804cuda3std3__45__cpo6cbeginE,@object
	.size		_ZN85_INTERNAL_b346540a_49_flash_fwd_hdim64_bf16_paged_split_softcap_sm90_cu_ceb34e2a_34804cuda3std3__45__cpo6cbeginE,(_ZN85_INTERNAL_b346540a_49_flash_fwd_hdim64_bf16_paged_split_softcap_sm90_cu_ceb34e2a_34804cuda3std3__48in_placeE - _ZN85_INTERNAL_b346540a_49_flash_fwd_hdim64_bf16_paged_split_softcap_sm90_cu_ceb34e2a_34804cuda3std3__45__cpo6cbeginE)
_ZN85_INTERNAL_b346540a_49_flash_fwd_hdim64_bf16_paged_split_softcap_sm90_cu_ceb34e2a_34804cuda3std3__45__cpo6cbeginE:
	.zero		1
	.type		_ZN85_INTERNAL_b346540a_49_flash_fwd_hdim64_bf16_paged_split_softcap_sm90_cu_ceb34e2a_34804cuda3std3__48in_placeE,@object
	.size		_ZN85_INTERNAL_b346540a_49_flash_fwd_hdim64_bf16_paged_split_softcap_sm90_cu_ceb34e2a_34804cuda3std3__48in_placeE,(_ZN85_INTERNAL_b346540a_49_flash_fwd_hdim64_bf16_paged_split_softcap_sm90_cu_ceb34e2a_34804cuda3std6ranges3__45__cpo9iter_moveE - _ZN85_INTERNAL_b346540a_49_flash_fwd_hdim64_bf16_paged_split_softcap_sm90_cu_ceb34e2a_34804cuda3std3__48in_placeE)
_ZN85_INTERNAL_b346540a_49_flash_fwd_hdim64_bf16_paged_split_softcap_sm90_cu_ceb34e2a_34804cuda3std3__48in_placeE:
	.zero		1
	.type		_ZN85_INTERNAL_b346540a_49_flash_fwd_hdim64_bf16_paged_split_softcap_sm90_cu_ceb34e2a_34804cuda3std6ranges3__45__cpo9iter_moveE,@object
	.size		_ZN85_INTERNAL_b346540a_49_flash_fwd_hdim64_bf16_paged_split_softcap_sm90_cu_ceb34e2a_34804cuda3std6ranges3__45__cpo9iter_moveE,(_ZN85_INTERNAL_b346540a_49_flash_fwd_hdim64_bf16_paged_split_softcap_sm90_cu_ceb34e2a_34804cuda3std3__45__cpo5beginE - _ZN85_INTERNAL_b346540a_49_flash_fwd_hdim64_bf16_paged_split_softcap_sm90_cu_ceb34e2a_34804cuda3std6ranges3__45__cpo9iter_moveE)
_ZN85_INTERNAL_b346540a_49_flash_fwd_hdim64_bf16_paged_split_softcap_sm90_cu_ceb34e2a_34804cuda3std6ranges3__45__cpo9iter_moveE:
	.zero		1
	.type		_ZN85_INTERNAL_b346540a_49_flash_fwd_hdim64_bf16_paged_split_softcap_sm90_cu_ceb34e2a_34804cuda3std3__45__cpo5beginE,@object
	.size		_ZN85_INTERNAL_b346540a_49_flash_fwd_hdim64_bf16_paged_split_softcap_sm90_cu_ceb34e2a_34804cuda3std3__45__cpo5beginE,(_ZN85_INTERNAL_b346540a_49_flash_fwd_hdim64_bf16_paged_split_softcap_sm90_cu_ceb34e2a_34804cuda3std3__487_GLOBAL__N__b346540a_49_flash_fwd_hdim64_bf16_paged_split_softcap_sm90_cu_ceb34e2a_34806ignoreE - _ZN85_INTERNAL_b346540a_49_flash_fwd_hdim64_bf16_paged_split_softcap_sm90_cu_ceb34e2a_34804cuda3std3__45__cpo5beginE)
_ZN85_INTERNAL_b346540a_49_flash_fwd_hdim64_bf16_paged_split_softcap_sm90_cu_ceb34e2a_34804cuda3std3__45__cpo5beginE:
	.zero		1
	.type		_ZN85_INTERNAL_b346540a_49_flash_fwd_hdim64_bf16_paged_split_softcap_sm90_cu_ceb34e2a_34804cuda3std3__487_GLOBAL__N__b346540a_49_flash_fwd_hdim64_bf16_paged_split_softcap_sm90_cu_ceb34e2a_34806ignoreE,@object
	.size		_ZN85_INTERNAL_b346540a_49_flash_fwd_hdim64_bf16_paged_split_softcap_sm90_cu_ceb34e2a_34804cuda3std3__487_GLOBAL__N__b346540a_49_flash_fwd_hdim64_bf16_paged_split_softcap_sm90_cu_ceb34e2a_34806ignoreE,(_ZN85_INTERNAL_b346540a_49_flash_fwd_hdim64_bf16_paged_split_softcap_sm90_cu_ceb34e2a_34804cute7productE - _ZN85_INTERNAL_b346540a_49_flash_fwd_hdim64_bf16_paged_split_softcap_sm90_cu_ceb34e2a_34804cuda3std3__487_GLOBAL__N__b346540a_49_flash_fwd_hdim64_bf16_paged_split_softcap_sm90_cu_ceb34e2a_34806ignoreE)
_ZN85_INTERNAL_b346540a_49_flash_fwd_hdim64_bf16_paged_split_softcap_sm90_cu_ceb34e2a_34804cuda3std3__487_GLOBAL__N__b346540a_49_flash_fwd_hdim64_bf16_paged_split_softcap_sm90_cu_ceb34e2a_34806ignoreE:
	.zero		1
	.type		_ZN85_INTERNAL_b346540a_49_flash_fwd_hdim64_bf16_paged_split_softcap_sm90_cu_ceb34e2a_34804cute7productE,@object
	.size		_ZN85_INTERNAL_b346540a_49_flash_fwd_hdim64_bf16_paged_split_softcap_sm90_cu_ceb34e2a_34804cute7productE,(_ZN85_INTERNAL_b346540a_49_flash_fwd_hdim64_bf16_paged_split_softcap_sm90_cu_ceb34e2a_34804cuda3std3__45__cpo3endE - _ZN85_INTERNAL_b346540a_49_flash_fwd_hdim64_bf16_paged_split_softcap_sm90_cu_ceb34e2a_34804cute7productE)
_ZN85_INTERNAL_b346540a_49_flash_fwd_hdim64_bf16_paged_split_softcap_sm90_cu_ceb34e2a_34804cute7productE:
	.zero		1
	.type		_ZN85_INTERNAL_b346540a_49_flash_fwd_hdim64_bf16_paged_split_softcap_sm90_cu_ceb34e2a_34804cuda3std3__45__cpo3endE,@object
	.size		_ZN85_INTERNAL_b346540a_49_flash_fwd_hdim64_bf16_paged_split_softcap_sm90_cu_ceb34e2a_34804cuda3std3__45__cpo3endE,(_ZN85_INTERNAL_b346540a_49_flash_fwd_hdim64_bf16_paged_split_softcap_sm90_cu_ceb34e2a_34804cuda3std3__419piecewise_constructE - _ZN85_INTERNAL_b346540a_49_flash_fwd_hdim64_bf16_paged_split_softcap_sm90_cu_ceb34e2a_34804cuda3std3__45__cpo3endE)
_ZN85_INTERNAL_b346540a_49_flash_fwd_hdim64_bf16_paged_split_softcap_sm90_cu_ceb34e2a_34804cuda3std3__45__cpo3endE:
	.zero		1
	.type		_ZN85_INTERNAL_b346540a_49_flash_fwd_hdim64_bf16_paged_split_softcap_sm90_cu_ceb34e2a_34804cuda3std3__419piecewise_constructE,@object
	.size		_ZN85_INTERNAL_b346540a_49_flash_fwd_hdim64_bf16_paged_split_softcap_sm90_cu_ceb34e2a_34804cuda3std3__419piecewise_constructE,(_ZN85_INTERNAL_b346540a_49_flash_fwd_hdim64_bf16_paged_split_softcap_sm90_cu_ceb34e2a_34804cuda3std3__45__cpo4cendE - _ZN85_INTERNAL_b346540a_49_flash_fwd_hdim64_bf16_paged_split_softcap_sm90_cu_ceb34e2a_34804cuda3std3__419piecewise_constructE)
_ZN85_INTERNAL_b346540a_49_flash_fwd_hdim64_bf16_paged_split_softcap_sm90_cu_ceb34e2a_34804cuda3std3__419piecewise_constructE:
	.zero		1
	.type		_ZN85_INTERNAL_b346540a_49_flash_fwd_hdim64_bf16_paged_split_softcap_sm90_cu_ceb34e2a_34804cuda3std3__45__cpo4cendE,@object
	.size		_ZN85_INTERNAL_b346540a_49_flash_fwd_hdim64_bf16_paged_split_softcap_sm90_cu_ceb34e2a_34804cuda3std3__45__cpo4cendE,(_ZN85_INTERNAL_b346540a_49_flash_fwd_hdim64_bf16_paged_split_softcap_sm90_cu_ceb34e2a_34804cuda3std6ranges3__45__cpo4swapE - _ZN85_INTERNAL_b346540a_49_flash_fwd_hdim64_bf16_paged_split_softcap_sm90_cu_ceb34e2a_34804cuda3std3__45__cpo4cendE)
_ZN85_INTERNAL_b346540a_49_flash_fwd_hdim64_bf16_paged_split_softcap_sm90_cu_ceb34e2a_34804cuda3std3__45__cpo4cendE:
	.zero		1
	.type		_ZN85_INTERNAL_b346540a_49_flash_fwd_hdim64_bf16_paged_split_softcap_sm90_cu_ceb34e2a_34804cuda3std6ranges3__45__cpo4swapE,@object
	.size		_ZN85_INTERNAL_b346540a_49_flash_fwd_hdim64_bf16_paged_split_softcap_sm90_cu_ceb34e2a_34804cuda3std6ranges3__45__cpo4swapE,(.L_7 - _ZN85_INTERNAL_b346540a_49_flash_fwd_hdim64_bf16_paged_split_softcap_sm90_cu_ceb34e2a_34804cuda3std6ranges3__45__cpo4swapE)
_ZN85_INTERNAL_b346540a_49_flash_fwd_hdim64_bf16_paged_split_softcap_sm90_cu_ceb34e2a_34804cuda3std6ranges3__45__cpo4swapE:
	.zero		1
.L_7:


//--------------------- .nv.constant0._ZN7cutlass13device_kernelIN5flash11enable_sm90INS1_16FlashAttnFwdSm90INS1_25CollectiveMainloopFwdSm90ILi2EN4cute5tupleIJNS5_1CILi1EEES8_S8_EEENS6_IJNS7_ILi192EEENS7_ILi128EEENS7_ILi64EEEEEELi64ENS_10bfloat16_tEfNS_4arch4Sm90ELb0ELb0ELb1ELb0ELb1ELb0ELb0ELb1ELb1ELb1ELb1ELb0EEENS1_21CollectiveEpilogueFwdINS6_IJSA_SC_SB_EEES9_SE_SG_Li384ELb0ELb1ELb1ELb0EEENS1_19SingleTileSchedulerILb0ELb1ELb1ELi192EEEEEEEEEvNT_6ParamsE --------------------------
	.section	.nv.constant0._ZN7cutlass13device_kernelIN5flash11enable_sm90INS1_16FlashAttnFwdSm90INS1_25CollectiveMainloopFwdSm90ILi2EN4cute5tupleIJNS5_1CILi1EEES8_S8_EEENS6_IJNS7_ILi192EEENS7_ILi128EEENS7_ILi64EEEEEELi64ENS_10bfloat16_tEfNS_4arch4Sm90ELb0ELb0ELb1ELb0ELb1ELb0ELb0ELb1ELb1ELb1ELb1ELb0EEENS1_21CollectiveEpilogueFwdINS6_IJSA_SC_SB_EEES9_SE_SG_Li384ELb0ELb1ELb1ELb0EEENS1_19SingleTileSchedulerILb0ELb1ELb1ELi192EEEEEEEEEvNT_6ParamsE,"a",@progbits
	.sectionflags	@""
	.align	4
.nv.constant0._ZN7cutlass13device_kernelIN5flash11enable_sm90INS1_16FlashAttnFwdSm90INS1_25CollectiveMainloopFwdSm90ILi2EN4cute5tupleIJNS5_1CILi1EEES8_S8_EEENS6_IJNS7_ILi192EEENS7_ILi128EEENS7_ILi64EEEEEELi64ENS_10bfloat16_tEfNS_4arch4Sm90ELb0ELb0ELb1ELb0ELb1ELb0ELb0ELb1ELb1ELb1ELb1ELb0EEENS1_21CollectiveEpilogueFwdINS6_IJSA_SC_SB_EEES9_SE_SG_Li384ELb0ELb1ELb1ELb0EEENS1_19SingleTileSchedulerILb0ELb1ELb1ELi192EEEEEEEEEvNT_6ParamsE:
	.zero		3456


//--------------------- .nv.constant0._ZN7cutlass13device_kernelIN5flash11enable_sm90INS1_16FlashAttnFwdSm90INS1_25CollectiveMainloopFwdSm90ILi2EN4cute5tupleIJNS5_1CILi1EEES8_S8_EEENS6_IJNS7_ILi192EEENS7_ILi128EEENS7_ILi64EEEEEELi64ENS_10bfloat16_tEfNS_4arch4Sm90ELb0ELb0ELb1ELb1ELb1ELb0ELb0ELb1ELb1ELb1ELb1ELb0EEENS1_21CollectiveEpilogueFwdINS6_IJSA_SC_SB_EEES9_SE_SG_Li384ELb1ELb1ELb1ELb0EEENS1_36VarlenDynamicPersistentTileSchedulerILi192ELi128ELi384ELi128ELb1ELb1ELb1ELb0ELb1ELb1EEEEEEEEEvNT_6ParamsE --------------------------
	.section	.nv.constant0._ZN7cutlass13device_kernelIN5flash11enable_sm90INS1_16FlashAttnFwdSm90INS1_25CollectiveMainloopFwdSm90ILi2EN4cute5tupleIJNS5_1CILi1EEES8_S8_EEENS6_IJNS7_ILi192EEENS7_ILi128EEENS7_ILi64EEEEEELi64ENS_10bfloat16_tEfNS_4arch4Sm90ELb0ELb0ELb1ELb1ELb1ELb0ELb0ELb1ELb1ELb1ELb1ELb0EEENS1_21CollectiveEpilogueFwdINS6_IJSA_SC_SB_EEES9_SE_SG_Li384ELb1ELb1ELb1ELb0EEENS1_36VarlenDynamicPersistentTileSchedulerILi192ELi128ELi384ELi128ELb1ELb1ELb1ELb0ELb1ELb1EEEEEEEEEvNT_6ParamsE,"a",@progbits
	.sectionflags	@""
	.align	4
.nv.constant0._ZN7cutlass13device_kernelIN5flash11enable_sm90INS1_16FlashAttnFwdSm90INS1_25CollectiveMainloopFwdSm90ILi2EN4cute5tupleIJNS5_1CILi1EEES8_S8_EEENS6_IJNS7_ILi192EEENS7_ILi128EEENS7_ILi64EEEEEELi64ENS_10bfloat16_tEfNS_4arch4Sm90ELb0ELb0ELb1ELb1ELb1ELb0ELb0ELb1ELb1ELb1ELb1ELb0EEENS1_21CollectiveEpilogueFwdINS6_IJSA_SC_SB_EEES9_SE_SG_Li384ELb1ELb1ELb1ELb0EEENS1_36VarlenDynamicPersistentTileSchedulerILi192ELi128ELi384ELi128ELb1ELb1ELb1ELb0ELb1ELb1EEEEEEEEEvNT_6ParamsE:
	.zero		3584


//--------------------- .nv.constant0._ZN7cutlass13device_kernelIN5flash11enable_sm90INS1_16FlashAttnFwdSm90INS1_25CollectiveMainloopFwdSm90ILi2EN4cute5tupleIJNS5_1CILi1EEES8_S8_EEENS6_IJNS7_ILi192EEENS7_ILi128EEENS7_ILi64EEEEEELi64ENS_10bfloat16_tEfNS_4arch4Sm90ELb0ELb0ELb1ELb1ELb1ELb1ELb0ELb1ELb1ELb1ELb1ELb0EEENS1_21CollectiveEpilogueFwdINS6_IJSA_SC_SB_EEES9_SE_SG_Li384ELb1ELb1ELb1ELb0EEENS1_36VarlenDynamicPersistentTileSchedulerILi192ELi128ELi384ELi128ELb1ELb1ELb1ELb0ELb1ELb1EEEEEEEEEvNT_6ParamsE --------------------------
	.section	.nv.constant0._ZN7cutlass13device_kernelIN5flash11enable_sm90INS1_16FlashAttnFwdSm90INS1_25CollectiveMainloopFwdSm90ILi2EN4cute5tupleIJNS5_1CILi1EEES8_S8_EEENS6_IJNS7_ILi192EEENS7_ILi128EEENS7_ILi64EEEEEELi64ENS_10bfloat16_tEfNS_4arch4Sm90ELb0ELb0ELb1ELb1ELb1ELb1ELb0ELb1ELb1ELb1ELb1ELb0EEENS1_21CollectiveEpilogueFwdINS6_IJSA_SC_SB_EEES9_SE_SG_Li384ELb1ELb1ELb1ELb0EEENS1_36VarlenDynamicPersistentTileSchedulerILi192ELi128ELi384ELi128ELb1ELb1ELb1ELb0ELb1ELb1EEEEEEEEEvNT_6ParamsE,"a",@progbits
	.sectionflags	@""
	.align	4
.nv.constant0._ZN7cutlass13device_kernelIN5flash11enable_sm90INS1_16FlashAttnFwdSm90INS1_25CollectiveMainloopFwdSm90ILi2EN4cute5tupleIJNS5_1CILi1EEES8_S8_EEENS6_IJNS7_ILi192EEENS7_ILi128EEENS7_ILi64EEEEEELi64ENS_10bfloat16_tEfNS_4arch4Sm90ELb0ELb0ELb1ELb1ELb1ELb1ELb0ELb1ELb1ELb1ELb1ELb0EEENS1_21CollectiveEpilogueFwdINS6_IJSA_SC_SB_EEES9_SE_SG_Li384ELb1ELb1ELb1ELb0EEENS1_36VarlenDynamicPersistentTileSchedulerILi192ELi128ELi384ELi128ELb1ELb1ELb1ELb0ELb1ELb1EEEEEEEEEvNT_6ParamsE:
	.zero		3584


//--------------------- .nv.constant0._ZN7cutlass13device_kernelIN5flash11enable_sm90INS1_16FlashAttnFwdSm90INS1_25CollectiveMainloopFwdSm90ILi2EN4cute5tupleIJNS5_1CILi1EEES8_S8_EEENS6_IJNS7_ILi192EEENS7_ILi128EEENS7_ILi64EEEEEELi64ENS_10bfloat16_tEfNS_4arch4Sm90ELb0ELb1ELb1ELb0ELb1ELb0ELb0ELb1ELb1ELb1ELb1ELb0EEENS1_21CollectiveEpilogueFwdINS6_IJSA_SC_SB_EEES9_SE_SG_Li384ELb0ELb1ELb1ELb0EEENS1_19SingleTileSchedulerILb0ELb1ELb1ELi192EEEEEEEEEvNT_6ParamsE --------------------------
	.section	.nv.constant0._ZN7cutlass13device_kernelIN5flash11enable_sm90INS1_16FlashAttnFwdSm90INS1_25CollectiveMainloopFwdSm90ILi2EN4cute5tupleIJNS5_1CILi1EEES8_S8_EEENS6_IJNS7_ILi192EEENS7_ILi128EEENS7_ILi64EEEEEELi64ENS_10bfloat16_tEfNS_4arch4Sm90ELb0ELb1ELb1ELb0ELb1ELb0ELb0ELb1ELb1ELb1ELb1ELb0EEENS1_21CollectiveEpilogueFwdINS6_IJSA_SC_SB_EEES9_SE_SG_Li384ELb0ELb1ELb1ELb0EEENS1_19SingleTileSchedulerILb0ELb1ELb1ELi192EEEEEEEEEvNT_6ParamsE,"a",@progbits
	.sectionflags	@""
	.align	4
.nv.constant0._ZN7cutlass13device_kernelIN5flash11enable_sm90INS1_16FlashAttnFwdSm90INS1_25CollectiveMainloopFwdSm90ILi2EN4cute5tupleIJNS5_1CILi1EEES8_S8_EEENS6_IJNS7_ILi192EEENS7_ILi128EEENS7_ILi64EEEEEELi64ENS_10bfloat16_tEfNS_4arch4Sm90ELb0ELb1ELb1ELb0ELb1ELb0ELb0ELb1ELb1ELb1ELb1ELb0EEENS1_21CollectiveEpilogueFwdINS6_IJSA_SC_SB_EEES9_SE_SG_Li384ELb0ELb1ELb1ELb0EEENS1_19SingleTileSchedulerILb0ELb1ELb1ELi192EEEEEEEEEvNT_6ParamsE:
	.zero		3456


//--------------------- .nv.constant0._ZN7cutlass13device_kernelIN5flash11enable_sm90INS1_16FlashAttnFwdSm90INS1_25CollectiveMainloopFwdSm90ILi2EN4cute5tupleIJNS5_1CILi1EEES8_S8_EEENS6_IJNS7_ILi192EEENS7_ILi128EEENS7_ILi64EEEEEELi64ENS_10bfloat16_tEfNS_4arch4Sm90ELb0ELb1ELb1ELb1ELb1ELb0ELb0ELb1ELb1ELb1ELb1ELb0EEENS1_21CollectiveEpilogueFwdINS6_IJSA_SC_SB_EEES9_SE_SG_Li384ELb1ELb1ELb1ELb0EEENS1_36VarlenDynamicPersistentTileSchedulerILi192ELi128ELi384ELi128ELb1ELb1ELb1ELb1ELb0ELb1EEEEEEEEEvNT_6ParamsE --------------------------
	.section	.nv.constant0._ZN7cutlass13device_kernelIN5flash11enable_sm90INS1_16FlashAttnFwdSm90INS1_25CollectiveMainloopFwdSm90ILi2EN4cute5tupleIJNS5_1CILi1EEES8_S8_EEENS6_IJNS7_ILi192EEENS7_ILi128EEENS7_ILi64EEEEEELi64ENS_10bfloat16_tEfNS_4arch4Sm90ELb0ELb1ELb1ELb1ELb1ELb0ELb0ELb1ELb1ELb1ELb1ELb0EEENS1_21CollectiveEpilogueFwdINS6_IJSA_SC_SB_EEES9_SE_SG_Li384ELb1ELb1ELb1ELb0EEENS1_36VarlenDynamicPersistentTileSchedulerILi192ELi128ELi384ELi128ELb1ELb1ELb1ELb1ELb0ELb1EEEEEEEEEvNT_6ParamsE,"a",@progbits
	.sectionflags	@""
	.align	4
.nv.constant0._ZN7cutlass13device_kernelIN5flash11enable_sm90INS1_16FlashAttnFwdSm90INS1_25CollectiveMainloopFwdSm90ILi2EN4cute5tupleIJNS5_1CILi1EEES8_S8_EEENS6_IJNS7_ILi192EEENS7_ILi128EEENS7_ILi64EEEEEELi64ENS_10bfloat16_tEfNS_4arch4Sm90ELb0ELb1ELb1ELb1ELb1ELb0ELb0ELb1ELb1ELb1ELb1ELb0EEENS1_21CollectiveEpilogueFwdINS6_IJSA_SC_SB_EEES9_SE_SG_Li384ELb1ELb1ELb1ELb0EEENS1_36VarlenDynamicPersistentTileSchedulerILi192ELi128ELi384ELi128ELb1ELb1ELb1ELb1ELb0ELb1EEEEEEEEEvNT_6ParamsE:
	.zero		3584


//--------------------- .nv.constant0._ZN7cutlass13device_kernelIN5flash11enable_sm90INS1_16FlashAttnFwdSm90INS1_25CollectiveMainloopFwdSm90ILi2EN4cute5tupleIJNS5_1CILi1EEES8_S8_EEENS6_IJNS7_ILi192EEENS7_ILi128EEENS7_ILi64EEEEEELi64ENS_10bfloat16_tEfNS_4arch4Sm90ELb0ELb1ELb1ELb1ELb1ELb1ELb0ELb1ELb1ELb1ELb1ELb0EEENS1_21CollectiveEpilogueFwdINS6_IJSA_SC_SB_EEES9_SE_SG_Li384ELb1ELb1ELb1ELb0EEENS1_36VarlenDynamicPersistentTileSchedulerILi192ELi128ELi384ELi128ELb1ELb1ELb1ELb1ELb0ELb1EEEEEEEEEvNT_6ParamsE --------------------------
	.section	.nv.constant0._ZN7cutlass13device_kernelIN5flash11enable_sm90INS1_16FlashAttnFwdSm90INS1_25CollectiveMainloopFwdSm90ILi2EN4cute5tupleIJNS5_1CILi1EEES8_S8_EEENS6_IJNS7_ILi192EEENS7_ILi128EEENS7_ILi64EEEEEELi64ENS_10bfloat16_tEfNS_4arch4Sm90ELb0ELb1ELb1ELb1ELb1ELb1ELb0ELb1ELb1ELb1ELb1ELb0EEENS1_21CollectiveEpilogueFwdINS6_IJSA_SC_SB_EEES9_SE_SG_Li384ELb1ELb1ELb1ELb0EEENS1_36VarlenDynamicPersistentTileSchedulerILi192ELi128ELi384ELi128ELb1ELb1ELb1ELb1ELb0ELb1EEEEEEEEEvNT_6ParamsE,"a",@progbits
	.sectionflags	@""
	.align	4
.nv.constant0._ZN7cutlass13device_kernelIN5flash11enable_sm90INS1_16FlashAttnFwdSm90INS1_25CollectiveMainloopFwdSm90ILi2EN4cute5tupleIJNS5_1CILi1EEES8_S8_EEENS6_IJNS7_ILi192EEENS7_ILi128EEENS7_ILi64EEEEEELi64ENS_10bfloat16_tEfNS_4arch4Sm90ELb0ELb1ELb1ELb1ELb1ELb1ELb0ELb1ELb1ELb1ELb1ELb0EEENS1_21CollectiveEpilogueFwdINS6_IJSA_SC_SB_EEES9_SE_SG_Li384ELb1ELb1ELb1ELb0EEENS1_36VarlenDynamicPersistentTileSchedulerILi192ELi128ELi384ELi128ELb1ELb1ELb1ELb1ELb0ELb1EEEEEEEEEvNT_6ParamsE:
	.zero		3584


//--------------------- .nv.constant0._ZN7cutlass13device_kernelIN5flash11enable_sm90INS1_16FlashAttnFwdSm90INS1_25CollectiveMainloopFwdSm90ILi2EN4cute5tupleIJNS5_1CILi1EEES8_S8_EEENS6_IJNS7_ILi192EEENS7_ILi128EEENS7_ILi64EEEEEELi64ENS_10bfloat16_tEfNS_4arch4Sm90ELb1ELb0ELb1ELb0ELb1ELb0ELb0ELb1ELb1ELb1ELb1ELb0EEENS1_21CollectiveEpilogueFwdINS6_IJSA_SC_SB_EEES9_SE_SG_Li384ELb0ELb1ELb1ELb0EEENS1_19SingleTileSchedulerILb0ELb1ELb1ELi192EEEEEEEEEvNT_6ParamsE --------------------------
	.section	.nv.constant0._ZN7cutlass13device_kernelIN5flash11enable_sm90INS1_16FlashAttnFwdSm90INS1_25CollectiveMainloopFwdSm90ILi2EN4cute5tupleIJNS5_1CILi1EEES8_S8_EEENS6_IJNS7_ILi192EEENS7_ILi128EEENS7_ILi64EEEEEELi64ENS_10bfloat16_tEfNS_4arch4Sm90ELb1ELb0ELb1ELb0ELb1ELb0ELb0ELb1ELb1ELb1ELb1ELb0EEENS1_21CollectiveEpilogueFwdINS6_IJSA_SC_SB_EEES9_SE_SG_Li384ELb0ELb1ELb1ELb0EEENS1_19SingleTileSchedulerILb0ELb1ELb1ELi192EEEEEEEEEvNT_6ParamsE,"a",@progbits
	.sectionflags	@""
	.align	4
.nv.constant0._ZN7cutlass13device_kernelIN5flash11enable_sm90INS1_16FlashAttnFwdSm90INS1_25CollectiveMainloopFwdSm90ILi2EN4cute5tupleIJNS5_1CILi1EEES8_S8_EEENS6_IJNS7_ILi192EEENS7_ILi128EEENS7_ILi64EEEEEELi64ENS_10bfloat16_tEfNS_4arch4Sm90ELb1ELb0ELb1ELb0ELb1ELb0ELb0ELb1ELb1ELb1ELb1ELb0EEENS1_21CollectiveEpilogueFwdINS6_IJSA_SC_SB_EEES9_SE_SG_Li384ELb0ELb1ELb1ELb0EEENS1_19SingleTileSchedulerILb0ELb1ELb1ELi192EEEEEEEEEvNT_6ParamsE:
	.zero		3456


//--------------------- .nv.constant0._ZN7cutlass13device_kernelIN5flash11enable_sm90INS1_16FlashAttnFwdSm90INS1_25CollectiveMainloopFwdSm90ILi2EN4cute5tupleIJNS5_1CILi1EEES8_S8_EEENS6_IJNS7_ILi192EEENS7_ILi128EEENS7_ILi64EEEEEELi64ENS_10bfloat16_tEfNS_4arch4Sm90ELb1ELb0ELb1ELb1ELb1ELb0ELb0ELb1ELb1ELb1ELb1ELb0EEENS1_21CollectiveEpilogueFwdINS6_IJSA_SC_SB_EEES9_SE_SG_Li384ELb1ELb1ELb1ELb0EEENS1_36VarlenDynamicPersistentTileSchedulerILi192ELi128ELi384ELi128ELb1ELb1ELb1ELb1ELb1ELb1EEEEEEEEEvNT_6ParamsE --------------------------
	.section	.nv.constant0._ZN7cutlass13device_kernelIN5flash11enable_sm90INS1_16FlashAttnFwdSm90INS1_25CollectiveMainloopFwdSm90ILi2EN4cute5tupleIJNS5_1CILi1EEES8_S8_EEENS6_IJNS7_ILi192EEENS7_ILi128EEENS7_ILi64EEEEEELi64ENS_10bfloat16_tEfNS_4arch4Sm90ELb1ELb0ELb1ELb1ELb1ELb0ELb0ELb1ELb1ELb1ELb1ELb0EEENS1_21CollectiveEpilogueFwdINS6_IJSA_SC_SB_EEES9_SE_SG_Li384ELb1ELb1ELb1ELb0EEENS1_36VarlenDynamicPersistentTileSchedulerILi192ELi128ELi384ELi128ELb1ELb1ELb1ELb1ELb1ELb1EEEEEEEEEvNT_6ParamsE,"a",@progbits
	.sectionflags	@""
	.align	4
.nv.constant0._ZN7cutlass13device_kernelIN5flash11enable_sm90INS1_16FlashAttnFwdSm90INS1_25CollectiveMainloopFwdSm90ILi2EN4cute5tupleIJNS5_1CILi1EEES8_S8_EEENS6_IJNS7_ILi192EEENS7_ILi128EEENS7_ILi64EEEEEELi64ENS_10bfloat16_tEfNS_4arch4Sm90ELb1ELb0ELb1ELb1ELb1ELb0ELb0ELb1ELb1ELb1ELb1ELb0EEENS1_21CollectiveEpilogueFwdINS6_IJSA_SC_SB_EEES9_SE_SG_Li384ELb1ELb1ELb1ELb0EEENS1_36VarlenDynamicPersistentTileSchedulerILi192ELi128ELi384ELi128ELb1ELb1ELb1ELb1ELb1ELb1EEEEEEEEEvNT_6ParamsE:
	.zero		3584


//--------------------- .nv.constant0._ZN7cutlass13device_kernelIN5flash11enable_sm90INS1_16FlashAttnFwdSm90INS1_25CollectiveMainloopFwdSm90ILi2EN4cute5tupleIJNS5_1CILi1EEES8_S8_EEENS6_IJNS7_ILi192EEENS7_ILi128EEENS7_ILi64EEEEEELi64ENS_10bfloat16_tEfNS_4arch4Sm90ELb1ELb0ELb1ELb1ELb1ELb1ELb0ELb1ELb1ELb1ELb1ELb0EEENS1_21CollectiveEpilogueFwdINS6_IJSA_SC_SB_EEES9_SE_SG_Li384ELb1ELb1ELb1ELb0EEENS1_36VarlenDynamicPersistentTileSchedulerILi192ELi128ELi384ELi128ELb1ELb1ELb1ELb1ELb1ELb1EEEEEEEEEvNT_6ParamsE --------------------------
	.section	.nv.constant0._ZN7cutlass13device_kernelIN5flash11enable_sm90INS1_16FlashAttnFwdSm90INS1_25CollectiveMainloopFwdSm90ILi2EN4cute5tupleIJNS5_1CILi1EEES8_S8_EEENS6_IJNS7_ILi192EEENS7_ILi128EEENS7_ILi64EEEEEELi64ENS_10bfloat16_tEfNS_4arch4Sm90ELb1ELb0ELb1ELb1ELb1ELb1ELb0ELb1ELb1ELb1ELb1ELb0EEENS1_21CollectiveEpilogueFwdINS6_IJSA_SC_SB_EEES9_SE_SG_Li384ELb1ELb1ELb1ELb0EEENS1_36VarlenDynamicPersistentTileSchedulerILi192ELi128ELi384ELi128ELb1ELb1ELb1ELb1ELb1ELb1EEEEEEEEEvNT_6ParamsE,"a",@progbits
	.sectionflags	@""
	.align	4
.nv.constant0._ZN7cutlass13device_kernelIN5flash11enable_sm90INS1_16FlashAttnFwdSm90INS1_25CollectiveMainloopFwdSm90ILi2EN4cute5tupleIJNS5_1CILi1EEES8_S8_EEENS6_IJNS7_ILi192EEENS7_ILi128EEENS7_ILi64EEEEEELi64ENS_10bfloat16_tEfNS_4arch4Sm90ELb1ELb0ELb1ELb1ELb1ELb1ELb0ELb1ELb1ELb1ELb1ELb0EEENS1_21CollectiveEpilogueFwdINS6_IJSA_SC_SB_EEES9_SE_SG_Li384ELb1ELb1ELb1ELb0EEENS1_36VarlenDynamicPersistentTileSchedulerILi192ELi128ELi384ELi128ELb1ELb1ELb1ELb1ELb1ELb1EEEEEEEEEvNT_6ParamsE:
	.zero		3584


//--------------------- SYMBOLS --------------------------

	.type		.nv.reservedSmem.offset0,@object
	.size		.nv.reservedSmem.offset0,0x4
